// auto-generated by cutlass_sweep.gemm — config: {"arch": "sm_90", "cluster_m": 1, "cluster_n": 1, "dtype": "fp16", "dtype_b": "fp16", "layout": "nt", "stages": 4, "tile_k": 32, "tile_m": 256, "tile_n": 64}
#include "cutlass/cutlass.h"
#include "cutlass/gemm/collective/collective_builder.hpp"
#include "cutlass/gemm/device/gemm_universal_adapter.h"
#include "cutlass/gemm/kernel/gemm_universal.hpp"
#include "cutlass/epilogue/collective/collective_builder.hpp"

using ElemA = cutlass::half_t;
using ElemB = cutlass::half_t;
using ElemCD = cutlass::half_t;
using Acc  = float;
using TileShape    = cute::Shape<cute::_256, cute::_64, cute::_32>;
using ClusterShape = cute::Shape<cute::_1, cute::_1, cute::_1>;

using CollectiveEpilogue = typename cutlass::epilogue::collective::CollectiveBuilder<
    cutlass::arch::Sm90, cutlass::arch::OpClassTensorOp,
    TileShape, ClusterShape,
    cutlass::epilogue::collective::EpilogueTileAuto,
    Acc, Acc,
    ElemCD, cutlass::layout::RowMajor, 128 / cutlass::sizeof_bits<ElemCD>::value,
    ElemCD, cutlass::layout::RowMajor, 128 / cutlass::sizeof_bits<ElemCD>::value,
    cutlass::epilogue::collective::EpilogueScheduleAuto
  >::CollectiveOp;

using CollectiveMainloop = typename cutlass::gemm::collective::CollectiveBuilder<
    cutlass::arch::Sm90, cutlass::arch::OpClassTensorOp,
    ElemA, cutlass::layout::RowMajor, 128 / cutlass::sizeof_bits<ElemA>::value,
    ElemB, cutlass::layout::ColumnMajor, 128 / cutlass::sizeof_bits<ElemB>::value,
    Acc,
    TileShape, ClusterShape,
    cutlass::gemm::collective::StageCount<4>,
    cutlass::gemm::collective::KernelScheduleAuto
  >::CollectiveOp;

using GemmKernel = cutlass::gemm::kernel::GemmUniversal<
    cute::Shape<int,int,int,int>,
    CollectiveMainloop,
    CollectiveEpilogue
>;
using Gemm = cutlass::gemm::device::GemmUniversalAdapter<GemmKernel>;

// Force the device kernel symbol into the cubin without needing a host main.
auto* _anchor = &cutlass::device_kernel<GemmKernel>;


// ===== COMPILED SASS (sm_90a) =====

	.target	sm_90a

	.elftype	@"ET_EXEC"


//--------------------- .note.nv.tkinfo           --------------------------
	.section	.note.nv.tkinfo,"",@"SHT_NOTE"
	.sectionflags	@"SHF_NOTE_NV_TKINFO"
	.tkinfo
        /*0018*/ 	.word	0x00000002
        /*0030*/ 	.string	""
        /*0030*/ 	.string	"ptxas"
        /*0030*/ 	.string	"Cuda compilation tools, release 13.0, V13.0.88"
        /*0030*/ 	.string	"Build cuda_13.0.r13.0/compiler.36424714_0"
        /*0030*/ 	.string	"-arch sm_90a -m 64 "



//--------------------- .note.nv.cuinfo           --------------------------
	.section	.note.nv.cuinfo,"",@"SHT_NOTE"
	.sectionflags	@"SHF_NOTE_NV_CUINFO"
        /*0018*/ 	.short	0x0002
        /*001a*/ 	.short	0x005a
        /*001c*/ 	.short	0x0082
	.zero		2


//--------------------- .nv.info                  --------------------------
	.section	.nv.info,"",@"SHT_CUDA_INFO"
	.align	4


	//----- nvinfo : EIATTR_REGCOUNT
	.align		4
        /*0000*/ 	.byte	0x04, 0x2f
        /*0002*/ 	.short	(.L_15 - .L_14)
	.align		4
.L_14:
        /*0004*/ 	.word	index@(_ZN7cutlass13device_kernelINS_4gemm6kernel13GemmUniversalIN4cute5tupleIJiiiiEEENS1_10collective13CollectiveMmaINS1_34MainloopSm90TmaGmmaWarpSpecializedILi4ENS5_IJNS4_1CILi1EEESB_SB_EEENS1_35KernelTmaWarpSpecializedCooperativeEEENS5_IJNSA_ILi256EEENSA_ILi64EEENSA_ILi32EEEEEENS_6half_tENS5_IJlSB_lEEESJ_SK_NS4_8TiledMMAINS4_8MMA_AtomIJNS4_4SM904GMMA25MMA_64x64x16_F32F16F16_SSILNSO_5MajorE0ELSQ_0ELNSO_7ScaleInE1ELSR_1EEEEEENS4_6LayoutINS5_IJNSA_ILi2EEESB_SB_EEENS5_IJSB_NSA_ILi0EEESX_EEEEENS5_IJNS4_10UnderscoreES10_S10_EEEEENS4_13SM90_TMA_LOADENS4_14ComposedLayoutINS4_7SwizzleILi2ELi4ELi3EEENS4_18smem_ptr_flag_bitsILi16EEENSU_INS5_IJNSA_ILi8EEESH_EEENS5_IJSH_SB_EEEEEEEvNS4_8identityES13_S1D_vS1E_EENS_8epilogue10collective6detail29Sm90TmaWarpSpecializedAdapterINS1H_15DefaultEpilogueISJ_SK_SK_NS1G_6thread17LinearCombinationISJ_Li1EffLNS1L_9ScaleType4KindE0ELNS_15FloatRoundStyleE2ESJ_EENS1_15EpilogueDefaultEEEEEvvEEEEvNT_6ParamsE)
        /*0008*/ 	.word	0x000000a8


	//----- nvinfo : EIATTR_FRAME_SIZE
	.align		4
.L_15:
        /*000c*/ 	.byte	0x04, 0x11
        /*000e*/ 	.short	(.L_17 - .L_16)
	.align		4
.L_16:
        /*0010*/ 	.word	index@(_ZN7cutlass13device_kernelINS_4gemm6kernel13GemmUniversalIN4cute5tupleIJiiiiEEENS1_10collective13CollectiveMmaINS1_34MainloopSm90TmaGmmaWarpSpecializedILi4ENS5_IJNS4_1CILi1EEESB_SB_EEENS1_35KernelTmaWarpSpecializedCooperativeEEENS5_IJNSA_ILi256EEENSA_ILi64EEENSA_ILi32EEEEEENS_6half_tENS5_IJlSB_lEEESJ_SK_NS4_8TiledMMAINS4_8MMA_AtomIJNS4_4SM904GMMA25MMA_64x64x16_F32F16F16_SSILNSO_5MajorE0ELSQ_0ELNSO_7ScaleInE1ELSR_1EEEEEENS4_6LayoutINS5_IJNSA_ILi2EEESB_SB_EEENS5_IJSB_NSA_ILi0EEESX_EEEEENS5_IJNS4_10UnderscoreES10_S10_EEEEENS4_13SM90_TMA_LOADENS4_14ComposedLayoutINS4_7SwizzleILi2ELi4ELi3EEENS4_18smem_ptr_flag_bitsILi16EEENSU_INS5_IJNSA_ILi8EEESH_EEENS5_IJSH_SB_EEEEEEEvNS4_8identityES13_S1D_vS1E_EENS_8epilogue10collective6detail29Sm90TmaWarpSpecializedAdapterINS1H_15DefaultEpilogueISJ_SK_SK_NS1G_6thread17LinearCombinationISJ_Li1EffLNS1L_9ScaleType4KindE0ELNS_15FloatRoundStyleE2ESJ_EENS1_15EpilogueDefaultEEEEEvvEEEEvNT_6ParamsE)
        /*0014*/ 	.word	0x00000000


	//----- nvinfo : EIATTR_MIN_STACK_SIZE
	.align		4
.L_17:
        /*0018*/ 	.byte	0x04, 0x12
        /*001a*/ 	.short	(.L_19 - .L_18)
	.align		4
.L_18:
        /*001c*/ 	.word	index@(_ZN7cutlass13device_kernelINS_4gemm6kernel13GemmUniversalIN4cute5tupleIJiiiiEEENS1_10collective13CollectiveMmaINS1_34MainloopSm90TmaGmmaWarpSpecializedILi4ENS5_IJNS4_1CILi1EEESB_SB_EEENS1_35KernelTmaWarpSpecializedCooperativeEEENS5_IJNSA_ILi256EEENSA_ILi64EEENSA_ILi32EEEEEENS_6half_tENS5_IJlSB_lEEESJ_SK_NS4_8TiledMMAINS4_8MMA_AtomIJNS4_4SM904GMMA25MMA_64x64x16_F32F16F16_SSILNSO_5MajorE0ELSQ_0ELNSO_7ScaleInE1ELSR_1EEEEEENS4_6LayoutINS5_IJNSA_ILi2EEESB_SB_EEENS5_IJSB_NSA_ILi0EEESX_EEEEENS5_IJNS4_10UnderscoreES10_S10_EEEEENS4_13SM90_TMA_LOADENS4_14ComposedLayoutINS4_7SwizzleILi2ELi4ELi3EEENS4_18smem_ptr_flag_bitsILi16EEENSU_INS5_IJNSA_ILi8EEESH_EEENS5_IJSH_SB_EEEEEEEvNS4_8identityES13_S1D_vS1E_EENS_8epilogue10collective6detail29Sm90TmaWarpSpecializedAdapterINS1H_15DefaultEpilogueISJ_SK_SK_NS1G_6thread17LinearCombinationISJ_Li1EffLNS1L_9ScaleType4KindE0ELNS_15FloatRoundStyleE2ESJ_EENS1_15EpilogueDefaultEEEEEvvEEEEvNT_6ParamsE)
        /*0020*/ 	.word	0x00000000
.L_19:


//--------------------- .nv.compat                --------------------------
	.section	.nv.compat,"",@"SHT_CUDA_COMPAT_INFO"
	.align	4
        /*0000*/ 	.byte	0x02, 0x09, 0x01, 0x00, 0x02, 0x02, 0x04, 0x00, 0x02, 0x05, 0x05, 0x00, 0x03, 0x07, 0x01, 0x01
        /*0010*/ 	.byte	0x02, 0x03, 0x01, 0x00, 0x02, 0x06, 0x01, 0x00, 0x04, 0x0b, 0x08, 0x00, 0x00, 0x00, 0x00, 0x00
        /*0020*/ 	.byte	0x00, 0x00, 0x00, 0x00


//--------------------- .nv.info._ZN7cutlass13device_kernelINS_4gemm6kernel13GemmUniversalIN4cute5tupleIJiiiiEEENS1_10collective13CollectiveMmaINS1_34MainloopSm90TmaGmmaWarpSpecializedILi4ENS5_IJNS4_1CILi1EEESB_SB_EEENS1_35KernelTmaWarpSpecializedCooperativeEEENS5_IJNSA_ILi256EEENSA_ILi64EEENSA_ILi32EEEEEENS_6half_tENS5_IJlSB_lEEESJ_SK_NS4_8TiledMMAINS4_8MMA_AtomIJNS4_4SM904GMMA25MMA_64x64x16_F32F16F16_SSILNSO_5MajorE0ELSQ_0ELNSO_7ScaleInE1ELSR_1EEEEEENS4_6LayoutINS5_IJNSA_ILi2EEESB_SB_EEENS5_IJSB_NSA_ILi0EEESX_EEEEENS5_IJNS4_10UnderscoreES10_S10_EEEEENS4_13SM90_TMA_LOADENS4_14ComposedLayoutINS4_7SwizzleILi2ELi4ELi3EEENS4_18smem_ptr_flag_bitsILi16EEENSU_INS5_IJNSA_ILi8EEESH_EEENS5_IJSH_SB_EEEEEEEvNS4_8identityES13_S1D_vS1E_EENS_8epilogue10collective6detail29Sm90TmaWarpSpecializedAdapterINS1H_15DefaultEpilogueISJ_SK_SK_NS1G_6thread17LinearCombinationISJ_Li1EffLNS1L_9ScaleType4KindE0ELNS_15FloatRoundStyleE2ESJ_EENS1_15EpilogueDefaultEEEEEvvEEEEvNT_6ParamsE --------------------------
	.section	.nv.info._ZN7cutlass13device_kernelINS_4gemm6kernel13GemmUniversalIN4cute5tupleIJiiiiEEENS1_10collective13CollectiveMmaINS1_34MainloopSm90TmaGmmaWarpSpecializedILi4ENS5_IJNS4_1CILi1EEESB_SB_EEENS1_35KernelTmaWarpSpecializedCooperativeEEENS5_IJNSA_ILi256EEENSA_ILi64EEENSA_ILi32EEEEEENS_6half_tENS5_IJlSB_lEEESJ_SK_NS4_8TiledMMAINS4_8MMA_AtomIJNS4_4SM904GMMA25MMA_64x64x16_F32F16F16_SSILNSO_5MajorE0ELSQ_0ELNSO_7ScaleInE1ELSR_1EEEEEENS4_6LayoutINS5_IJNSA_ILi2EEESB_SB_EEENS5_IJSB_NSA_ILi0EEESX_EEEEENS5_IJNS4_10UnderscoreES10_S10_EEEEENS4_13SM90_TMA_LOADENS4_14ComposedLayoutINS4_7SwizzleILi2ELi4ELi3EEENS4_18smem_ptr_flag_bitsILi16EEENSU_INS5_IJNSA_ILi8EEESH_EEENS5_IJSH_SB_EEEEEEEvNS4_8identityES13_S1D_vS1E_EENS_8epilogue10collective6detail29Sm90TmaWarpSpecializedAdapterINS1H_15DefaultEpilogueISJ_SK_SK_NS1G_6thread17LinearCombinationISJ_Li1EffLNS1L_9ScaleType4KindE0ELNS_15FloatRoundStyleE2ESJ_EENS1_15EpilogueDefaultEEEEEvvEEEEvNT_6ParamsE,"",@"SHT_CUDA_INFO"
	.sectionflags	@""
	.align	4


	//----- nvinfo : EIATTR_CUDA_API_VERSION
	.align		4
        /*0000*/ 	.byte	0x04, 0x37
        /*0002*/ 	.short	(.L_21 - .L_20)
.L_20:
        /*0004*/ 	.word	0x00000082


	//----- nvinfo : EIATTR_KPARAM_INFO
	.align		4
.L_21:
        /*0008*/ 	.byte	0x04, 0x17
        /*000a*/ 	.short	(.L_23 - .L_22)
.L_22:
        /*000c*/ 	.word	0x00000000
        /*0010*/ 	.short	0x0000
        /*0012*/ 	.short	0x0070
        /*0014*/ 	.byte	0x00, 0xf0, 0x01, 0x10


	//----- nvinfo : EIATTR_SPARSE_MMA_MASK
	.align		4
.L_23:
        /*0018*/ 	.byte	0x03, 0x50
        /*001a*/ 	.short	0x0000


	//----- nvinfo : EIATTR_MAXREG_COUNT
	.align		4
        /*001c*/ 	.byte	0x03, 0x1b
        /*001e*/ 	.short	0x00a8


	//----- nvinfo : EIATTR_NUM_BARRIERS
	.align		4
        /*0020*/ 	.byte	0x02, 0x4c
        /*0022*/ 	.byte	0x01
	.zero		1


	//----- nvinfo : EIATTR_EXTERNS
	.align		4
        /*0024*/ 	.byte	0x04, 0x0f
        /*0026*/ 	.short	(.L_25 - .L_24)


	//   ....[0]....
	.align		4
.L_24:
        /*0028*/ 	.word	index@(__assertfail)


	//----- nvinfo : EIATTR_MERCURY_ISA_VERSION
	.align		4
.L_25:
        /*002c*/ 	.byte	0x03, 0x5f
        /*002e*/ 	.short	0x0101


	//----- nvinfo : EIATTR_INT_WARP_WIDE_INSTR_OFFSETS
	.align		4
        /*0030*/ 	.byte	0x04, 0x31
        /*0032*/ 	.short	(.L_27 - .L_26)


	//   ....[0]....
.L_26:
        /*0034*/ 	.word	0x000003b0


	//   ....[1]....
        /*0038*/ 	.word	0x000003c0


	//   ....[2]....
        /*003c*/ 	.word	0x000004f0


	//----- nvinfo : EIATTR_COOP_GROUP_MASK_REGIDS
	.align		4
.L_27:
        /*0040*/ 	.byte	0x04, 0x29
        /*0042*/ 	.short	(.L_29 - .L_28)


	//   ....[0]....
.L_28:
        /*0044*/ 	.word	0xffffffff


	//   ....[1]....
        /*0048*/ 	.word	0xffffffff


	//   ....[2]....
        /*004c*/ 	.word	0xffffffff


	//   ....[3]....
        /*0050*/ 	.word	0xffffffff


	//   ....[4]....
        /*0054*/ 	.word	0xffffffff


	//----- nvinfo : EIATTR_COOP_GROUP_INSTR_OFFSETS
	.align		4
.L_29:
        /*0058*/ 	.byte	0x04, 0x28
        /*005a*/ 	.short	(.L_31 - .L_30)


	//   ....[0]....
.L_30:
        /*005c*/ 	.word	0x00000060


	//   ....[1]....
        /*0060*/ 	.word	0x00000070


	//   ....[2]....
        /*0064*/ 	.word	0x00000130


	//   ....[3]....
        /*0068*/ 	.word	0x000002c0


	//   ....[4]....
        /*006c*/ 	.word	0x000011e0


	//----- nvinfo : EIATTR_REG_RECONFIG
	.align		4
.L_31:
        /*0070*/ 	.byte	0x01, 0x54
	.zero		2


	//----- nvinfo : EIATTR_SYSCALL_OFFSETS
	.align		4
        /*0074*/ 	.byte	0x04, 0x46
        /*0076*/ 	.short	(.L_33 - .L_32)


	//   ....[0]....
.L_32:
        /*0078*/ 	.word	0x000013d0


	//----- nvinfo : EIATTR_MBARRIER_INSTR_OFFSETS
	.align		4
.L_33:
        /*007c*/ 	.byte	0x04, 0x39
        /*007e*/ 	.short	(.L_35 - .L_34)


	//   ....[0]....
.L_34:
        /*0080*/ 	.word	0x00000230
        /*0084*/ 	.word	0x000000ff
        /*0088*/ 	.word	0x00000000
        /*008c*/ 	.short	0x0100
        /*008e*/ 	.byte	0x08
	.zero		1


	//   ....[1]....
        /*0090*/ 	.word	0x00000240
        /*0094*/ 	.word	0x000000ff
        /*0098*/ 	.word	0x00000020
        /*009c*/ 	.short	0x0100
        /*009e*/ 	.byte	0x08
	.zero		1


	//   ....[2]....
        /*00a0*/ 	.word	0x00000250
        /*00a4*/ 	.word	0x000000ff
        /*00a8*/ 	.word	0x00000008
        /*00ac*/ 	.short	0x0100
        /*00ae*/ 	.byte	0x08
	.zero		1


	//   ....[3]....
        /*00b0*/ 	.word	0x00000260
        /*00b4*/ 	.word	0x000000ff
        /*00b8*/ 	.word	0x00000028
        /*00bc*/ 	.short	0x0100
        /*00be*/ 	.byte	0x08
	.zero		1


	//   ....[4]....
        /*00c0*/ 	.word	0x00000270
        /*00c4*/ 	.word	0x000000ff
        /*00c8*/ 	.word	0x00000010
        /*00cc*/ 	.short	0x0100
        /*00ce*/ 	.byte	0x08
	.zero		1


	//   ....[5]....
        /*00d0*/ 	.word	0x00000280
        /*00d4*/ 	.word	0x000000ff
        /*00d8*/ 	.word	0x00000030
        /*00dc*/ 	.short	0x0100
        /*00de*/ 	.byte	0x08
	.zero		1


	//   ....[6]....
        /*00e0*/ 	.word	0x00000290
        /*00e4*/ 	.word	0x000000ff
        /*00e8*/ 	.word	0x00000018
        /*00ec*/ 	.short	0x0100
        /*00ee*/ 	.byte	0x08
	.zero		1


	//   ....[7]....
        /*00f0*/ 	.word	0x000002a0
        /*00f4*/ 	.word	0x000000ff
        /*00f8*/ 	.word	0x00000038
        /*00fc*/ 	.short	0x0100
        /*00fe*/ 	.byte	0x08
	.zero		1


	//   ....[8]....
        /*0100*/ 	.word	0x00000570
        /*0104*/ 	.word	0x000000ff
        /*0108*/ 	.word	0x00000050
        /*010c*/ 	.short	0x0100
        /*010e*/ 	.byte	0x08
	.zero		1


	//   ....[9]....
        /*0110*/ 	.word	0x000005d0
        /*0114*/ 	.word	0x000000ff
        /*0118*/ 	.word	0x00000058
        /*011c*/ 	.short	0x0100
        /*011e*/ 	.byte	0x08
	.zero		1


	//   ....[10]....
        /*0120*/ 	.word	0x00001450
        /*0124*/ 	.word	0x00000003
        /*0128*/ 	.word	0x00000000
        /*012c*/ 	.short	0x010a
        /*012e*/ 	.byte	0x3f
	.zero		1


	//   ....[11]....
        /*0130*/ 	.word	0x000014b0
        /*0134*/ 	.word	0x00000003
        /*0138*/ 	.word	0x00000000
        /*013c*/ 	.short	0x010a
        /*013e*/ 	.byte	0x3f
	.zero		1


	//   ....[12]....
        /*0140*/ 	.word	0x000017e0
        /*0144*/ 	.word	0x000000ff
        /*0148*/ 	.word	0x00000000
        /*014c*/ 	.short	0x010a
        /*014e*/ 	.byte	0x04
	.zero		1


	//   ....[13]....
        /*0150*/ 	.word	0x00001820
        /*0154*/ 	.word	0x000000ff
        /*0158*/ 	.word	0x00000000
        /*015c*/ 	.short	0x010a
        /*015e*/ 	.byte	0x04
	.zero		1


	//   ....[14]....
        /*0160*/ 	.word	0x00001a60
        /*0164*/ 	.word	0x000000ff
        /*0168*/ 	.word	0x00000000
        /*016c*/ 	.short	0x0101
        /*016e*/ 	.byte	0x04
	.zero		1


	//   ....[15]....
        /*0170*/ 	.word	0x00001c20
        /*0174*/ 	.word	0x000000ff
        /*0178*/ 	.word	0x00000000
        /*017c*/ 	.short	0x0101
        /*017e*/ 	.byte	0x04
	.zero		1


	//   ....[16]....
        /*0180*/ 	.word	0x00007970
        /*0184*/ 	.word	0x0000000e
        /*0188*/ 	.word	0x00000020
        /*018c*/ 	.short	0x010a
        /*018e*/ 	.byte	0x3f
	.zero		1


	//   ....[17]....
        /*0190*/ 	.word	0x00007d30
        /*0194*/ 	.word	0x00000005
        /*0198*/ 	.word	0x00000058
        /*019c*/ 	.short	0x0101
        /*019e*/ 	.byte	0x3f
	.zero		1


	//   ....[18]....
        /*01a0*/ 	.word	0x00008440
        /*01a4*/ 	.word	0x00000007
        /*01a8*/ 	.word	0x00000000
        /*01ac*/ 	.short	0x010a
        /*01ae*/ 	.byte	0x3f
	.zero		1


	//   ....[19]....
        /*01b0*/ 	.word	0x000084c0
        /*01b4*/ 	.word	0x00000008
        /*01b8*/ 	.word	0x00000000
        /*01bc*/ 	.short	0x010a
        /*01be*/ 	.byte	0x3f
	.zero		1


	//   ....[20]....
        /*01c0*/ 	.word	0x00008550
        /*01c4*/ 	.word	0x0000000b
        /*01c8*/ 	.word	0x00000000
        /*01cc*/ 	.short	0x010a
        /*01ce*/ 	.byte	0x3f
	.zero		1


	//   ....[21]....
        /*01d0*/ 	.word	0x000085e0
        /*01d4*/ 	.word	0x00000003
        /*01d8*/ 	.word	0x00000000
        /*01dc*/ 	.short	0x010a
        /*01de*/ 	.byte	0x3f
	.zero		1


	//   ....[22]....
        /*01e0*/ 	.word	0x00008640
        /*01e4*/ 	.word	0x00000003
        /*01e8*/ 	.word	0x00000000
        /*01ec*/ 	.short	0x010a
        /*01ee*/ 	.byte	0x3f
	.zero		1


	//   ....[23]....
        /*01f0*/ 	.word	0x000086a0
        /*01f4*/ 	.word	0x00000004
        /*01f8*/ 	.word	0x00000000
        /*01fc*/ 	.short	0x010a
        /*01fe*/ 	.byte	0x3f
	.zero		1


	//   ....[24]....
        /*0200*/ 	.word	0x00008770
        /*0204*/ 	.word	0x0000000e
        /*0208*/ 	.word	0x00000020
        /*020c*/ 	.short	0x010a
        /*020e*/ 	.byte	0x3f
	.zero		1


	//   ....[25]....
        /*0210*/ 	.word	0x00008840
        /*0214*/ 	.word	0x00000007
        /*0218*/ 	.word	0x00000000
        /*021c*/ 	.short	0x010a
        /*021e*/ 	.byte	0x3f
	.zero		1


	//   ....[26]....
        /*0220*/ 	.word	0x00008890
        /*0224*/ 	.word	0x00000008
        /*0228*/ 	.word	0x00000000
        /*022c*/ 	.short	0x010a
        /*022e*/ 	.byte	0x3f
	.zero		1


	//   ....[27]....
        /*0230*/ 	.word	0x000088e0
        /*0234*/ 	.word	0x0000000b
        /*0238*/ 	.word	0x00000000
        /*023c*/ 	.short	0x010a
        /*023e*/ 	.byte	0x3f
	.zero		1


	//----- nvinfo : EIATTR_NUM_MBARRIERS
	.align		4
.L_35:
        /*0240*/ 	.byte	0x03, 0x38
        /*0242*/ 	.short	0x000a


	//----- nvinfo : EIATTR_EXIT_INSTR_OFFSETS
	.align		4
        /*0244*/ 	.byte	0x04, 0x1c
        /*0246*/ 	.short	(.L_37 - .L_36)


	//   ....[0]....
.L_36:
        /*0248*/ 	.word	0x00000670


	//   ....[1]....
        /*024c*/ 	.word	0x00000f40


	//   ....[2]....
        /*0250*/ 	.word	0x00007050


	//   ....[3]....
        /*0254*/ 	.word	0x00007680


	//   ....[4]....
        /*0258*/ 	.word	0x00008630


	//----- nvinfo : EIATTR_MAX_THREADS
	.align		4
.L_37:
        /*025c*/ 	.byte	0x04, 0x05
        /*025e*/ 	.short	(.L_39 - .L_38)
.L_38:
        /*0260*/ 	.word	0x00000180
        /*0264*/ 	.word	0x00000001
        /*0268*/ 	.word	0x00000001


	//----- nvinfo : EIATTR_CRS_STACK_SIZE
	.align		4
.L_39:
        /*026c*/ 	.byte	0x04, 0x1e
        /*026e*/ 	.short	(.L_41 - .L_40)
.L_40:
        /*0270*/ 	.word	0x00000000


	//----- nvinfo : EIATTR_CBANK_PARAM_SIZE
	.align		4
.L_41:
        /*0274*/ 	.byte	0x03, 0x19
        /*0276*/ 	.short	0x0470


	//----- nvinfo : EIATTR_PARAM_CBANK
	.align		4
        /*0278*/ 	.byte	0x04, 0x0a
        /*027a*/ 	.short	(.L_43 - .L_42)
	.align		4
.L_42:
        /*027c*/ 	.word	index@(.nv.constant0._ZN7cutlass13device_kernelINS_4gemm6kernel13GemmUniversalIN4cute5tupleIJiiiiEEENS1_10collective13CollectiveMmaINS1_34MainloopSm90TmaGmmaWarpSpecializedILi4ENS5_IJNS4_1CILi1EEESB_SB_EEENS1_35KernelTmaWarpSpecializedCooperativeEEENS5_IJNSA_ILi256EEENSA_ILi64EEENSA_ILi32EEEEEENS_6half_tENS5_IJlSB_lEEESJ_SK_NS4_8TiledMMAINS4_8MMA_AtomIJNS4_4SM904GMMA25MMA_64x64x16_F32F16F16_SSILNSO_5MajorE0ELSQ_0ELNSO_7ScaleInE1ELSR_1EEEEEENS4_6LayoutINS5_IJNSA_ILi2EEESB_SB_EEENS5_IJSB_NSA_ILi0EEESX_EEEEENS5_IJNS4_10UnderscoreES10_S10_EEEEENS4_13SM90_TMA_LOADENS4_14ComposedLayoutINS4_7SwizzleILi2ELi4ELi3EEENS4_18smem_ptr_flag_bitsILi16EEENSU_INS5_IJNSA_ILi8EEESH_EEENS5_IJSH_SB_EEEEEEEvNS4_8identityES13_S1D_vS1E_EENS_8epilogue10collective6detail29Sm90TmaWarpSpecializedAdapterINS1H_15DefaultEpilogueISJ_SK_SK_NS1G_6thread17LinearCombinationISJ_Li1EffLNS1L_9ScaleType4KindE0ELNS_15FloatRoundStyleE2ESJ_EENS1_15EpilogueDefaultEEEEEvvEEEEvNT_6ParamsE)
        /*0280*/ 	.short	0x0210
        /*0282*/ 	.short	0x0470


	//----- nvinfo : EIATTR_SW_WAR
	.align		4
.L_43:
        /*0284*/ 	.byte	0x04, 0x36
        /*0286*/ 	.short	(.L_45 - .L_44)
.L_44:
        /*0288*/ 	.word	0x00000008
.L_45:


//--------------------- .nv.callgraph             --------------------------
	.section	.nv.callgraph,"",@"SHT_CUDA_CALLGRAPH"
	.align	4
	.sectionentsize	8
	.align		4
        /*0000*/ 	.word	0x00000000
	.align		4
        /*0004*/ 	.word	0xffffffff
	.align		4
        /*0008*/ 	.word	index@(_ZN7cutlass13device_kernelINS_4gemm6kernel13GemmUniversalIN4cute5tupleIJiiiiEEENS1_10collective13CollectiveMmaINS1_34MainloopSm90TmaGmmaWarpSpecializedILi4ENS5_IJNS4_1CILi1EEESB_SB_EEENS1_35KernelTmaWarpSpecializedCooperativeEEENS5_IJNSA_ILi256EEENSA_ILi64EEENSA_ILi32EEEEEENS_6half_tENS5_IJlSB_lEEESJ_SK_NS4_8TiledMMAINS4_8MMA_AtomIJNS4_4SM904GMMA25MMA_64x64x16_F32F16F16_SSILNSO_5MajorE0ELSQ_0ELNSO_7ScaleInE1ELSR_1EEEEEENS4_6LayoutINS5_IJNSA_ILi2EEESB_SB_EEENS5_IJSB_NSA_ILi0EEESX_EEEEENS5_IJNS4_10UnderscoreES10_S10_EEEEENS4_13SM90_TMA_LOADENS4_14ComposedLayoutINS4_7SwizzleILi2ELi4ELi3EEENS4_18smem_ptr_flag_bitsILi16EEENSU_INS5_IJNSA_ILi8EEESH_EEENS5_IJSH_SB_EEEEEEEvNS4_8identityES13_S1D_vS1E_EENS_8epilogue10collective6detail29Sm90TmaWarpSpecializedAdapterINS1H_15DefaultEpilogueISJ_SK_SK_NS1G_6thread17LinearCombinationISJ_Li1EffLNS1L_9ScaleType4KindE0ELNS_15FloatRoundStyleE2ESJ_EENS1_15EpilogueDefaultEEEEEvvEEEEvNT_6ParamsE)
	.align		4
        /*000c*/ 	.word	index@(__assertfail)
	.align		4
        /*0010*/ 	.word	0x00000000
	.align		4
        /*0014*/ 	.word	0xfffffffe
	.align		4
        /*0018*/ 	.word	0x00000000
	.align		4
        /*001c*/ 	.word	0xfffffffd
	.align		4
        /*0020*/ 	.word	0x00000000
	.align		4
        /*0024*/ 	.word	0xfffffffc


//--------------------- .nv.constant4             --------------------------
	.section	.nv.constant4,"a",@progbits
	.align	8
	.align		8
.nv.constant4:
        /*0000*/ 	.dword	__assertfail
	.align		8
        /*0008*/ 	.dword	__unnamed_1
	.align		8
        /*0010*/ 	.dword	_ZN40_INTERNAL_45cf1b17_4_k_cu_b367322c_235054cuda3std3__45__cpo5beginE
	.align		8
        /*0018*/ 	.dword	_ZN40_INTERNAL_45cf1b17_4_k_cu_b367322c_235054cuda3std3__45__cpo3endE
	.align		8
        /*0020*/ 	.dword	_ZN40_INTERNAL_45cf1b17_4_k_cu_b367322c_235054cuda3std3__45__cpo6cbeginE
	.align		8
        /*0028*/ 	.dword	_ZN40_INTERNAL_45cf1b17_4_k_cu_b367322c_235054cuda3std3__45__cpo4cendE
	.align		8
        /*0030*/ 	.dword	_ZN40_INTERNAL_45cf1b17_4_k_cu_b367322c_235054cuda3std3__442_GLOBAL__N__45cf1b17_4_k_cu_b367322c_235056ignoreE
	.align		8
        /*0038*/ 	.dword	_ZN40_INTERNAL_45cf1b17_4_k_cu_b367322c_235054cuda3std3__419piecewise_constructE
	.align		8
        /*0040*/ 	.dword	_ZN40_INTERNAL_45cf1b17_4_k_cu_b367322c_235054cuda3std3__48in_placeE
	.align		8
        /*0048*/ 	.dword	_ZN40_INTERNAL_45cf1b17_4_k_cu_b367322c_235054cuda3std6ranges3__45__cpo4swapE
	.align		8
        /*0050*/ 	.dword	_ZN40_INTERNAL_45cf1b17_4_k_cu_b367322c_235054cuda3std6ranges3__45__cpo9iter_moveE
	.align		8
        /*0058*/ 	.dword	_ZN40_INTERNAL_45cf1b17_4_k_cu_b367322c_235054cute7productE
	.align		8
        /*0060*/ 	.dword	_ZN40_INTERNAL_45cf1b17_4_k_cu_b367322c_235054cute1_E
	.align		8
        /*0068*/ 	.dword	$str$22
	.align		8
        /*0070*/ 	.dword	$str$23


//--------------------- .text._ZN7cutlass13device_kernelINS_4gemm6kernel13GemmUniversalIN4cute5tupleIJiiiiEEENS1_10collective13CollectiveMmaINS1_34MainloopSm90TmaGmmaWarpSpecializedILi4ENS5_IJNS4_1CILi1EEESB_SB_EEENS1_35KernelTmaWarpSpecializedCooperativeEEENS5_IJNSA_ILi256EEENSA_ILi64EEENSA_ILi32EEEEEENS_6half_tENS5_IJlSB_lEEESJ_SK_NS4_8TiledMMAINS4_8MMA_AtomIJNS4_4SM904GMMA25MMA_64x64x16_F32F16F16_SSILNSO_5MajorE0ELSQ_0ELNSO_7ScaleInE1ELSR_1EEEEEENS4_6LayoutINS5_IJNSA_ILi2EEESB_SB_EEENS5_IJSB_NSA_ILi0EEESX_EEEEENS5_IJNS4_10UnderscoreES10_S10_EEEEENS4_13SM90_TMA_LOADENS4_14ComposedLayoutINS4_7SwizzleILi2ELi4ELi3EEENS4_18smem_ptr_flag_bitsILi16EEENSU_INS5_IJNSA_ILi8EEESH_EEENS5_IJSH_SB_EEEEEEEvNS4_8identityES13_S1D_vS1E_EENS_8epilogue10collective6detail29Sm90TmaWarpSpecializedAdapterINS1H_15DefaultEpilogueISJ_SK_SK_NS1G_6thread17LinearCombinationISJ_Li1EffLNS1L_9ScaleType4KindE0ELNS_15FloatRoundStyleE2ESJ_EENS1_15EpilogueDefaultEEEEEvvEEEEvNT_6ParamsE --------------------------
	.section	.text._ZN7cutlass13device_kernelINS_4gemm6kernel13GemmUniversalIN4cute5tupleIJiiiiEEENS1_10collective13CollectiveMmaINS1_34MainloopSm90TmaGmmaWarpSpecializedILi4ENS5_IJNS4_1CILi1EEESB_SB_EEENS1_35KernelTmaWarpSpecializedCooperativeEEENS5_IJNSA_ILi256EEENSA_ILi64EEENSA_ILi32EEEEEENS_6half_tENS5_IJlSB_lEEESJ_SK_NS4_8TiledMMAINS4_8MMA_AtomIJNS4_4SM904GMMA25MMA_64x64x16_F32F16F16_SSILNSO_5MajorE0ELSQ_0ELNSO_7ScaleInE1ELSR_1EEEEEENS4_6LayoutINS5_IJNSA_ILi2EEESB_SB_EEENS5_IJSB_NSA_ILi0EEESX_EEEEENS5_IJNS4_10UnderscoreES10_S10_EEEEENS4_13SM90_TMA_LOADENS4_14ComposedLayoutINS4_7SwizzleILi2ELi4ELi3EEENS4_18smem_ptr_flag_bitsILi16EEENSU_INS5_IJNSA_ILi8EEESH_EEENS5_IJSH_SB_EEEEEEEvNS4_8identityES13_S1D_vS1E_EENS_8epilogue10collective6detail29Sm90TmaWarpSpecializedAdapterINS1H_15DefaultEpilogueISJ_SK_SK_NS1G_6thread17LinearCombinationISJ_Li1EffLNS1L_9ScaleType4KindE0ELNS_15FloatRoundStyleE2ESJ_EENS1_15EpilogueDefaultEEEEEvvEEEEvNT_6ParamsE,"ax",@progbits
	.align	128
.text._ZN7cutlass13device_kernelINS_4gemm6kernel13GemmUniversalIN4cute5tupleIJiiiiEEENS1_10collective13CollectiveMmaINS1_34MainloopSm90TmaGmmaWarpSpecializedILi4ENS5_IJNS4_1CILi1EEESB_SB_EEENS1_35KernelTmaWarpSpecializedCooperativeEEENS5_IJNSA_ILi256EEENSA_ILi64EEENSA_ILi32EEEEEENS_6half_tENS5_IJlSB_lEEESJ_SK_NS4_8TiledMMAINS4_8MMA_AtomIJNS4_4SM904GMMA25MMA_64x64x16_F32F16F16_SSILNSO_5MajorE0ELSQ_0ELNSO_7ScaleInE1ELSR_1EEEEEENS4_6LayoutINS5_IJNSA_ILi2EEESB_SB_EEENS5_IJSB_NSA_ILi0EEESX_EEEEENS5_IJNS4_10UnderscoreES10_S10_EEEEENS4_13SM90_TMA_LOADENS4_14ComposedLayoutINS4_7SwizzleILi2ELi4ELi3EEENS4_18smem_ptr_flag_bitsILi16EEENSU_INS5_IJNSA_ILi8EEESH_EEENS5_IJSH_SB_EEEEEEEvNS4_8identityES13_S1D_vS1E_EENS_8epilogue10collective6detail29Sm90TmaWarpSpecializedAdapterINS1H_15DefaultEpilogueISJ_SK_SK_NS1G_6thread17LinearCombinationISJ_Li1EffLNS1L_9ScaleType4KindE0ELNS_15FloatRoundStyleE2ESJ_EENS1_15EpilogueDefaultEEEEEvvEEEEvNT_6ParamsE:
        .type           _ZN7cutlass13device_kernelINS_4gemm6kernel13GemmUniversalIN4cute5tupleIJiiiiEEENS1_10collective13CollectiveMmaINS1_34MainloopSm90TmaGmmaWarpSpecializedILi4ENS5_IJNS4_1CILi1EEESB_SB_EEENS1_35KernelTmaWarpSpecializedCooperativeEEENS5_IJNSA_ILi256EEENSA_ILi64EEENSA_ILi32EEEEEENS_6half_tENS5_IJlSB_lEEESJ_SK_NS4_8TiledMMAINS4_8MMA_AtomIJNS4_4SM904GMMA25MMA_64x64x16_F32F16F16_SSILNSO_5MajorE0ELSQ_0ELNSO_7ScaleInE1ELSR_1EEEEEENS4_6LayoutINS5_IJNSA_ILi2EEESB_SB_EEENS5_IJSB_NSA_ILi0EEESX_EEEEENS5_IJNS4_10UnderscoreES10_S10_EEEEENS4_13SM90_TMA_LOADENS4_14ComposedLayoutINS4_7SwizzleILi2ELi4ELi3EEENS4_18smem_ptr_flag_bitsILi16EEENSU_INS5_IJNSA_ILi8EEESH_EEENS5_IJSH_SB_EEEEEEEvNS4_8identityES13_S1D_vS1E_EENS_8epilogue10collective6detail29Sm90TmaWarpSpecializedAdapterINS1H_15DefaultEpilogueISJ_SK_SK_NS1G_6thread17LinearCombinationISJ_Li1EffLNS1L_9ScaleType4KindE0ELNS_15FloatRoundStyleE2ESJ_EENS1_15EpilogueDefaultEEEEEvvEEEEvNT_6ParamsE,@function
        .size           _ZN7cutlass13device_kernelINS_4gemm6kernel13GemmUniversalIN4cute5tupleIJiiiiEEENS1_10collective13CollectiveMmaINS1_34MainloopSm90TmaGmmaWarpSpecializedILi4ENS5_IJNS4_1CILi1EEESB_SB_EEENS1_35KernelTmaWarpSpecializedCooperativeEEENS5_IJNSA_ILi256EEENSA_ILi64EEENSA_ILi32EEEEEENS_6half_tENS5_IJlSB_lEEESJ_SK_NS4_8TiledMMAINS4_8MMA_AtomIJNS4_4SM904GMMA25MMA_64x64x16_F32F16F16_SSILNSO_5MajorE0ELSQ_0ELNSO_7ScaleInE1ELSR_1EEEEEENS4_6LayoutINS5_IJNSA_ILi2EEESB_SB_EEENS5_IJSB_NSA_ILi0EEESX_EEEEENS5_IJNS4_10UnderscoreES10_S10_EEEEENS4_13SM90_TMA_LOADENS4_14ComposedLayoutINS4_7SwizzleILi2ELi4ELi3EEENS4_18smem_ptr_flag_bitsILi16EEENSU_INS5_IJNSA_ILi8EEESH_EEENS5_IJSH_SB_EEEEEEEvNS4_8identityES13_S1D_vS1E_EENS_8epilogue10collective6detail29Sm90TmaWarpSpecializedAdapterINS1H_15DefaultEpilogueISJ_SK_SK_NS1G_6thread17LinearCombinationISJ_Li1EffLNS1L_9ScaleType4KindE0ELNS_15FloatRoundStyleE2ESJ_EENS1_15EpilogueDefaultEEEEEvvEEEEvNT_6ParamsE,(.L_x_192 - _ZN7cutlass13device_kernelINS_4gemm6kernel13GemmUniversalIN4cute5tupleIJiiiiEEENS1_10collective13CollectiveMmaINS1_34MainloopSm90TmaGmmaWarpSpecializedILi4ENS5_IJNS4_1CILi1EEESB_SB_EEENS1_35KernelTmaWarpSpecializedCooperativeEEENS5_IJNSA_ILi256EEENSA_ILi64EEENSA_ILi32EEEEEENS_6half_tENS5_IJlSB_lEEESJ_SK_NS4_8TiledMMAINS4_8MMA_AtomIJNS4_4SM904GMMA25MMA_64x64x16_F32F16F16_SSILNSO_5MajorE0ELSQ_0ELNSO_7ScaleInE1ELSR_1EEEEEENS4_6LayoutINS5_IJNSA_ILi2EEESB_SB_EEENS5_IJSB_NSA_ILi0EEESX_EEEEENS5_IJNS4_10UnderscoreES10_S10_EEEEENS4_13SM90_TMA_LOADENS4_14ComposedLayoutINS4_7SwizzleILi2ELi4ELi3EEENS4_18smem_ptr_flag_bitsILi16EEENSU_INS5_IJNSA_ILi8EEESH_EEENS5_IJSH_SB_EEEEEEEvNS4_8identityES13_S1D_vS1E_EENS_8epilogue10collective6detail29Sm90TmaWarpSpecializedAdapterINS1H_15DefaultEpilogueISJ_SK_SK_NS1G_6thread17LinearCombinationISJ_Li1EffLNS1L_9ScaleType4KindE0ELNS_15FloatRoundStyleE2ESJ_EENS1_15EpilogueDefaultEEEEEvvEEEEvNT_6ParamsE)
        .other          _ZN7cutlass13device_kernelINS_4gemm6kernel13GemmUniversalIN4cute5tupleIJiiiiEEENS1_10collective13CollectiveMmaINS1_34MainloopSm90TmaGmmaWarpSpecializedILi4ENS5_IJNS4_1CILi1EEESB_SB_EEENS1_35KernelTmaWarpSpecializedCooperativeEEENS5_IJNSA_ILi256EEENSA_ILi64EEENSA_ILi32EEEEEENS_6half_tENS5_IJlSB_lEEESJ_SK_NS4_8TiledMMAINS4_8MMA_AtomIJNS4_4SM904GMMA25MMA_64x64x16_F32F16F16_SSILNSO_5MajorE0ELSQ_0ELNSO_7ScaleInE1ELSR_1EEEEEENS4_6LayoutINS5_IJNSA_ILi2EEESB_SB_EEENS5_IJSB_NSA_ILi0EEESX_EEEEENS5_IJNS4_10UnderscoreES10_S10_EEEEENS4_13SM90_TMA_LOADENS4_14ComposedLayoutINS4_7SwizzleILi2ELi4ELi3EEENS4_18smem_ptr_flag_bitsILi16EEENSU_INS5_IJNSA_ILi8EEESH_EEENS5_IJSH_SB_EEEEEEEvNS4_8identityES13_S1D_vS1E_EENS_8epilogue10collective6detail29Sm90TmaWarpSpecializedAdapterINS1H_15DefaultEpilogueISJ_SK_SK_NS1G_6thread17LinearCombinationISJ_Li1EffLNS1L_9ScaleType4KindE0ELNS_15FloatRoundStyleE2ESJ_EENS1_15EpilogueDefaultEEEEEvvEEEEvNT_6ParamsE,@"STO_CUDA_ENTRY STV_DEFAULT"
_ZN7cutlass13device_kernelINS_4gemm6kernel13GemmUniversalIN4cute5tupleIJiiiiEEENS1_10collective13CollectiveMmaINS1_34MainloopSm90TmaGmmaWarpSpecializedILi4ENS5_IJNS4_1CILi1EEESB_SB_EEENS1_35KernelTmaWarpSpecializedCooperativeEEENS5_IJNSA_ILi256EEENSA_ILi64EEENSA_ILi32EEEEEENS_6half_tENS5_IJlSB_lEEESJ_SK_NS4_8TiledMMAINS4_8MMA_AtomIJNS4_4SM904GMMA25MMA_64x64x16_F32F16F16_SSILNSO_5MajorE0ELSQ_0ELNSO_7ScaleInE1ELSR_1EEEEEENS4_6LayoutINS5_IJNSA_ILi2EEESB_SB_EEENS5_IJSB_NSA_ILi0EEESX_EEEEENS5_IJNS4_10UnderscoreES10_S10_EEEEENS4_13SM90_TMA_LOADENS4_14ComposedLayoutINS4_7SwizzleILi2ELi4ELi3EEENS4_18smem_ptr_flag_bitsILi16EEENSU_INS5_IJNSA_ILi8EEESH_EEENS5_IJSH_SB_EEEEEEEvNS4_8identityES13_S1D_vS1E_EENS_8epilogue10collective6detail29Sm90TmaWarpSpecializedAdapterINS1H_15DefaultEpilogueISJ_SK_SK_NS1G_6thread17LinearCombinationISJ_Li1EffLNS1L_9ScaleType4KindE0ELNS_15FloatRoundStyleE2ESJ_EENS1_15EpilogueDefaultEEEEEvvEEEEvNT_6ParamsE:
[----:B------:R-:W0:Y:S01]  /*0000*/  LDC R1, c[0x0][0x28] ;  /* 0x00000a00ff017b82 */ /* 0x000e220000000800 */
[----:B------:R-:W1:Y:S01]  /*0010*/  S2R R4, SR_TID.X ;  /* 0x0000000000047919 */ /* 0x000e620000002100 */
[----:B------:R-:W-:Y:S01]  /*0020*/  ELECT P0, URZ, PT ;  /* 0x00000000003f782f */ /* 0x000fe20003800000 */
[----:B------:R-:W-:Y:S01]  /*0030*/  BSSY B0, `(.L_x_0) ;  /* 0x000000f000007945 */ /* 0x000fe20003800000 */
[--C-:B-1----:R-:W-:Y:S02]  /*0040*/  SHF.R.U32.HI R0, RZ, 0x5, R4.reuse ;  /* 0x00000005ff007819 */ /* 0x102fe40000011604 */
[----:B------:R-:W-:-:S03]  /*0050*/  SHF.R.U32.HI R14, RZ, 0x7, R4 ;  /* 0x00000007ff0e7819 */ /* 0x000fc60000011604 */
[----:B------:R-:W1:Y:S04]  /*0060*/  SHFL.IDX PT, R5, R0, RZ, 0x1f ;  /* 0x00001fff00057589 */ /* 0x000e6800000e0000 */
[----:B------:R2:W3:Y:S01]  /*0070*/  SHFL.IDX PT, R10, R14, RZ, 0x1f ;  /* 0x00001fff0e0a7589 */ /* 0x0004e200000e0000 */
[----:B-1----:R-:W-:-:S13]  /*0080*/  ISETP.NE.OR P0, PT, R5, RZ, !P0 ;  /* 0x000000ff0500720c */ /* 0x002fda0004705670 */
[----:B0-23--:R-:W-:Y:S05]  /*0090*/  @P0 BRA `(.L_x_1) ;  /* 0x0000000000200947 */ /* 0x00dfea0003800000 */
[----:B------:R-:W-:Y:S02]  /*00a0*/  ULDC.64 UR4, c[0x0][0x198] ;  /* 0x0000660000047ab9 */ /* 0x000fe40000000a00 */
[----:B------:R-:W-:Y:S02]  /*00b0*/  UIADD3 UR6, UP0, UR4, 0xf0, URZ ;  /* 0x000000f004067890 */ /* 0x000fe4000ff1e03f */
[----:B------:R-:W-:Y:S02]  /*00c0*/  UIADD3 UR4, UP1, UR4, 0x1f0, URZ ;  /* 0x000001f004047890 */ /* 0x000fe4000ff3e03f */
[----:B------:R-:W-:Y:S02]  /*00d0*/  UIADD3.X UR7, URZ, UR5, URZ, UP0, !UPT ;  /* 0x000000053f077290 */ /* 0x000fe400087fe43f */
[----:B------:R-:W-:-:S07]  /*00e0*/  UIADD3.X UR5, URZ, UR5, URZ, UP1, !UPT ;  /* 0x000000053f057290 */ /* 0x000fce0008ffe43f */
[----:B------:R0:W-:Y:S02]  /*00f0*/  UTMACCTL.PF [UR6] ;  /* 0x00000000060079b9 */ /* 0x0001e40008040000 */
[----:B------:R0:W-:Y:S02]  /*0100*/  UTMACCTL.PF [UR4] ;  /* 0x00000000040079b9 */ /* 0x0001e40008040000 */
[----:B0-----:R-:W-:Y:S01]  /*0110*/  NOP ;  /* 0x0000000000007918 */ /* 0x001fe20000000000 */
.L_x_1:
[----:B------:R-:W-:Y:S05]  /*0120*/  BSYNC B0 ;  /* 0x0000000000007941 */ /* 0x000fea0003800000 */
.L_x_0:
[----:B------:R-:W0:Y:S02]  /*0130*/  SHFL.IDX PT, R2, R0, RZ, 0x1f ;  /* 0x00001fff00027589 */ /* 0x000e2400000e0000 */
[----:B0-----:R-:W-:-:S13]  /*0140*/  ISETP.NE.AND P0, PT, R2, RZ, PT ;  /* 0x000000ff0200720c */ /* 0x001fda0003f05270 */
[----:B------:R-:W-:Y:S05]  /*0150*/  @P0 BRA `(.L_x_2) ;  /* 0x0000000000580947 */ /* 0x000fea0003800000 */
[----:B------:R-:W0:Y:S01]  /*0160*/  S2UR UR8, SR_CgaCtaId ;  /* 0x00000000000879c3 */ /* 0x000e220000008800 */
[----:B------:R-:W-:Y:S01]  /*0170*/  UMOV UR4, 0x400 ;  /* 0x0000040000047882 */ /* 0x000fe20000000000 */
[----:B------:R-:W-:Y:S01]  /*0180*/  UMOV UR5, 0x1 ;  /* 0x0000000100057882 */ /* 0x000fe20000000000 */
[----:B------:R-:W-:Y:S01]  /*0190*/  UMOV UR6, 0x100 ;  /* 0x0000010000067882 */ /* 0x000fe20000000000 */
[----:B------:R-:W-:Y:S01]  /*01a0*/  ELECT P0, URZ, PT ;  /* 0x00000000003f782f */ /* 0x000fe20003800000 */
[----:B------:R-:W-:-:S04]  /*01b0*/  UIADD3 UR6, -UR6, 0x100000, URZ ;  /* 0x0010000006067890 */ /* 0x000fc8000fffe13f */
[----:B------:R-:W-:Y:S02]  /*01c0*/  USHF.L.U32 UR7, UR6, 0xb, URZ ;  /* 0x0000000b06077899 */ /* 0x000fe4000800063f */
[----:B------:R-:W-:Y:S02]  /*01d0*/  USHF.L.U32 UR6, UR6, 0x1, URZ ;  /* 0x0000000106067899 */ /* 0x000fe4000800063f */
[----:B0-----:R-:W-:Y:S02]  /*01e0*/  ULEA UR8, UR8, UR4, 0x18 ;  /* 0x0000000408087291 */ /* 0x001fe4000f8ec03f */
[----:B------:R-:W-:-:S04]  /*01f0*/  UIADD3 UR4, -UR5, 0x100000, URZ ;  /* 0x0010000005047890 */ /* 0x000fc8000fffe13f */
[----:B------:R-:W-:Y:S02]  /*0200*/  USHF.L.U32 UR5, UR4, 0xb, URZ ;  /* 0x0000000b04057899 */ /* 0x000fe4000800063f */
[----:B------:R-:W-:Y:S01]  /*0210*/  USHF.L.U32 UR4, UR4, 0x1, URZ ;  /* 0x0000000104047899 */ /* 0x000fe2000800063f */
[----:B------:R-:W0:Y:S11]  /*0220*/  FENCE.VIEW.ASYNC.S ;  /* 0x00000000000073c6 */ /* 0x000e360000000000 */
[----:B0-----:R0:W1:Y:S01]  /*0230*/  SYNCS.EXCH.64 URZ, [UR8], UR4 ;  /* 0x00000004083f75b2 */ /* 0x0010620008000100 */
[----:B------:R0:W2:Y:S01]  /*0240*/  SYNCS.EXCH.64 URZ, [UR8+0x20], UR6 ;  /* 0x00002006083f75b2 */ /* 0x0000a20008000100 */
[----:B------:R0:W3:Y:S01]  /*0250*/  SYNCS.EXCH.64 URZ, [UR8+0x8], UR4 ;  /* 0x00000804083f75b2 */ /* 0x0000e20008000100 */
[----:B------:R0:W4:Y:S01]  /*0260*/  SYNCS.EXCH.64 URZ, [UR8+0x28], UR6 ;  /* 0x00002806083f75b2 */ /* 0x0001220008000100 */
[----:B------:R0:W0:Y:S01]  /*0270*/  SYNCS.EXCH.64 URZ, [UR8+0x10], UR4 ;  /* 0x00001004083f75b2 */ /* 0x0000220008000100 */
[----:B------:R0:W0:Y:S01]  /*0280*/  SYNCS.EXCH.64 URZ, [UR8+0x30], UR6 ;  /* 0x00003006083f75b2 */ /* 0x0000220008000100 */
[----:B------:R0:W0:Y:S01]  /*0290*/  SYNCS.EXCH.64 URZ, [UR8+0x18], UR4 ;  /* 0x00001804083f75b2 */ /* 0x0000220008000100 */
[----:B------:R0:W0:Y:S01]  /*02a0*/  SYNCS.EXCH.64 URZ, [UR8+0x38], UR6 ;  /* 0x00003806083f75b2 */ /* 0x0000220008000100 */
[----:B------:R-:W-:Y:S01]  /*02b0*/  NOP ;  /* 0x0000000000007918 */ /* 0x000fe20000000000 */
.L_x_2:
[----:B------:R-:W5:Y:S01]  /*02c0*/  SHFL.IDX PT, R0, R0, RZ, 0x1f ;  /* 0x00001fff00007589 */ /* 0x000f6200000e0000 */
[----:B------:R-:W-:Y:S01]  /*02d0*/  ELECT P0, URZ, PT ;  /* 0x00000000003f782f */ /* 0x000fe20003800000 */
[----:B------:R-:W1:Y:S01]  /*02e0*/  LDC R2, c[0x0][0x65c] ;  /* 0x00019700ff027b82 */ /* 0x000e620000000800 */
[----:B0-----:R-:W-:Y:S01]  /*02f0*/  UMOV UR4, 0x20 ;  /* 0x0000002000047882 */ /* 0x001fe20000000000 */
[----:B------:R-:W0:Y:S01]  /*0300*/  S2R R3, SR_CTAID.Y ;  /* 0x0000000000037919 */ /* 0x000e220000002600 */
[----:B------:R-:W-:Y:S01]  /*0310*/  NOP ;  /* 0x0000000000007918 */ /* 0x000fe20000000000 */
[----:B------:R-:W-:Y:S01]  /*0320*/  ISETP.NE.AND P2, PT, R10, RZ, PT ;  /* 0x000000ff0a00720c */ /* 0x000fe20003f45270 */
[----:B------:R-:W-:Y:S01]  /*0330*/  NOP ;  /* 0x0000000000007918 */ /* 0x000fe20000000000 */
[----:B------:R-:W2:Y:S01]  /*0340*/  S2R R6, SR_CTAID.X ;  /* 0x0000000000067919 */ /* 0x000ea20000002500 */
[----:B------:R-:W-:Y:S02]  /*0350*/  LOP3.LUT R7, R7, 0xfffff7ff, RZ, 0xc0, !PT ;  /* 0xfffff7ff07077812 */ /* 0x000fe400078ec0ff */
[----:B-----5:R-:W-:-:S02]  /*0360*/  ISETP.NE.OR P0, PT, R0, RZ, !P0 ;  /* 0x000000ff0000720c */ /* 0x020fc40004705670 */
[----:B-1----:R-:W-:Y:S02]  /*0370*/  ISETP.NE.AND P3, PT, R2, 0x1, PT ;  /* 0x000000010200780c */ /* 0x002fe40003f65270 */
[----:B------:R-:W-:-:S04]  /*0380*/  SHF.R.S32.HI R0, RZ, 0x1f, R5 ;  /* 0x0000001fff007819 */ /* 0x000fc80000011405 */
[----:B------:R-:W-:-:S04]  /*0390*/  LEA.HI R0, R0, R5, RZ, 0x2 ;  /* 0x0000000500007211 */ /* 0x000fc800078f10ff */
[----:B------:R-:W-:Y:S01]  /*03a0*/  LOP3.LUT R0, R0, 0xfffffffc, RZ, 0xc0, !PT ;  /* 0xfffffffc00007812 */ /* 0x000fe200078ec0ff */
[----:B------:R-:W-:Y:S01]  /*03b0*/  VOTEU.ALL UP0, P0 ;  /* 0x00000000003f7886 */ /* 0x000fe20000000000 */
[----:B------:R-:W-:Y:S01]  /*03c0*/  VOTEU.ALL UP1, P0 ;  /* 0x00000000003f7886 */ /* 0x000fe20000020000 */
[----:B------:R-:W2:Y:S01]  /*03d0*/  @P3 LDC R17, c[0x0][0x10] ;  /* 0x00000400ff113b82 */ /* 0x000ea20000000800 */
[----:B------:R-:W-:Y:S01]  /*03e0*/  @P3 LOP3.LUT R7, R7, 0x800, RZ, 0xfc, !PT ;  /* 0x0000080007073812 */ /* 0x000fe200078efcff */
[----:B------:R-:W-:Y:S01]  /*03f0*/  IMAD.IADD R0, R5, 0x1, -R0 ;  /* 0x0000000105007824 */ /* 0x000fe200078e0a00 */
[----:B------:R-:W-:Y:S01]  /*0400*/  @!UP0 UMOV UR6, 0x400 ;  /* 0x0000040000068882 */ /* 0x000fe20000000000 */
[----:B------:R-:W-:-:S04]  /*0410*/  @!UP0 UIADD3 UR4, -UR4, 0x100000, URZ ;  /* 0x0010000004048890 */ /* 0x000fc8000fffe13f */
[----:B------:R-:W-:Y:S02]  /*0420*/  @!UP0 USHF.L.U32 UR5, UR4, 0xb, URZ ;  /* 0x0000000b04058899 */ /* 0x000fe4000800063f */
[----:B------:R-:W-:Y:S01]  /*0430*/  @!UP0 USHF.L.U32 UR4, UR4, 0x1, URZ ;  /* 0x0000000104048899 */ /* 0x000fe2000800063f */
[----:B0-----:R-:W-:Y:S01]  /*0440*/  @P3 IMAD.MOV.U32 R8, RZ, RZ, R3 ;  /* 0x000000ffff083224 */ /* 0x001fe200078e0003 */
[----:B------:R-:W-:Y:S01]  /*0450*/  ISETP.NE.AND P1, PT, R0, 0x3, PT ;  /* 0x000000030000780c */ /* 0x000fe20003f25270 */
[----:B------:R-:W0:Y:S01]  /*0460*/  @!UP0 S2UR UR7, SR_CgaCtaId ;  /* 0x00000000000789c3 */ /* 0x000e220000008800 */
[----:B------:R-:W-:Y:S02]  /*0470*/  @P3 IMAD.MOV.U32 R9, RZ, RZ, RZ ;  /* 0x000000ffff093224 */ /* 0x000fe400078e00ff */
[----:B------:R-:W-:Y:S02]  /*0480*/  IMAD.MOV.U32 R7, RZ, RZ, RZ ;  /* 0x000000ffff077224 */ /* 0x000fe400078e00ff */
[----:B------:R-:W-:-:S03]  /*0490*/  @P3 IMAD.MOV.U32 R5, RZ, RZ, RZ ;  /* 0x000000ffff053224 */ /* 0x000fc600078e00ff */
[----:B------:R-:W1:Y:S01]  /*04a0*/  @!P3 LDC R11, c[0x0][0xc] ;  /* 0x00000300ff0bbb82 */ /* 0x000e620000000800 */
[----:B--2---:R-:W-:-:S04]  /*04b0*/  @P3 IMAD.WIDE.U32 R16, R6, R17, R8 ;  /* 0x0000001106103225 */ /* 0x004fc800078e0008 */
[----:B------:R-:W-:Y:S01]  /*04c0*/  @P3 IMAD.IADD R17, R17, 0x1, R5 ;  /* 0x0000000111113824 */ /* 0x000fe200078e0205 */
[----:B------:R-:W-:Y:S01]  /*04d0*/  LOP3.LUT R5, R4, 0x7f, RZ, 0xc0, !PT ;  /* 0x0000007f04057812 */ /* 0x000fe200078ec0ff */
[----:B0-----:R-:W-:Y:S01]  /*04e0*/  @!UP0 ULEA UR8, UR7, UR6, 0x18 ;  /* 0x0000000607088291 */ /* 0x001fe2000f8ec03f */
[----:B------:R-:W-:Y:S02]  /*04f0*/  VOTEU.ALL UP0, P0 ;  /* 0x00000000003f7886 */ /* 0x000fe40000000000 */
[----:B------:R-:W-:Y:S01]  /*0500*/  ULDC UR6, c[0x0][0xc] ;  /* 0x0000030000067ab9 */ /* 0x000fe20000000800 */
[----:B------:R-:W-:Y:S01]  /*0510*/  ISETP.EQ.OR P0, PT, R0, RZ, !P1 ;  /* 0x000000ff0000720c */ /* 0x000fe20004f02670 */
[----:B------:R-:W-:-:S03]  /*0520*/  ULDC UR7, c[0x0][0x10] ;  /* 0x0000040000077ab9 */ /* 0x000fc60000000800 */
[C---:B------:R-:W-:Y:S01]  /*0530*/  ISETP.EQ.AND P0, PT, R10.reuse, RZ, P0 ;  /* 0x000000ff0a00720c */ /* 0x040fe20000702270 */
[----:B------:R-:W-:Y:S02]  /*0540*/  VIADD R10, R10, 0xffffffff ;  /* 0xffffffff0a0a7836 */ /* 0x000fe40000000000 */
[----:B-1----:R-:W-:Y:S01]  /*0550*/  @!P3 IMAD.WIDE.U32 R8, R11, R3, R6 ;  /* 0x000000030b08b225 */ /* 0x002fe200078e0006 */
[----:B------:R-:W0:Y:S02]  /*0560*/  FENCE.VIEW.ASYNC.S ;  /* 0x00000000000073c6 */ /* 0x000e240000000000 */
[----:B0-----:R-:W3:Y:S01]  /*0570*/  @!UP0 SYNCS.EXCH.64 URZ, [UR8+0x50], UR4 ;  /* 0x00005004083f85b2 */ /* 0x001ee20008000100 */
[----:B------:R-:W-:Y:S02]  /*0580*/  SEL R18, RZ, 0x1, !P0 ;  /* 0x00000001ff127807 */ /* 0x000fe40004000000 */
[----:B------:R-:W-:Y:S01]  /*0590*/  ISETP.GE.U32.AND P1, PT, R10, 0x2, PT ;  /* 0x000000020a00780c */ /* 0x000fe20003f26070 */
[----:B------:R-:W-:-:S02]  /*05a0*/  @!P3 IMAD.MOV.U32 R16, RZ, RZ, R8 ;  /* 0x000000ffff10b224 */ /* 0x000fc400078e0008 */
[----:B------:R-:W-:Y:S01]  /*05b0*/  @!P3 IMAD.MOV.U32 R17, RZ, RZ, R9 ;  /* 0x000000ffff11b224 */ /* 0x000fe200078e0009 */
[----:B------:R-:W-:Y:S01]  /*05c0*/  SEL R18, R18, 0x2, P1 ;  /* 0x0000000212127807 */ /* 0x000fe20000800000 */
[----:B------:R0:W3:Y:S01]  /*05d0*/  @!UP1 SYNCS.EXCH.64 URZ, [UR8+0x58], UR4 ;  /* 0x00005804083f95b2 */ /* 0x0000e20008000100 */
[----:B------:R-:W-:Y:S01]  /*05e0*/  NOP ;  /* 0x0000000000007918 */ /* 0x000fe20000000000 */
[----:B0-----:R-:W-:-:S03]  /*05f0*/  UIMAD.WIDE.U32 UR4, UR6, UR7, URZ ;  /* 0x00000007060472a5 */ /* 0x001fc6000f8e003f */
[----:B------:R-:W-:Y:S02]  /*0600*/  ULDC UR6, c[0x0][0x14] ;  /* 0x0000050000067ab9 */ /* 0x000fe40000000800 */
[----:B------:R-:W-:Y:S02]  /*0610*/  UIMAD.WIDE.U32 UR36, UR4, UR6, URZ ;  /* 0x00000006042472a5 */ /* 0x000fe4000f8e003f */
[----:B------:R-:W-:-:S04]  /*0620*/  UIMAD UR42, UR5, UR6, URZ ;  /* 0x00000006052a72a4 */ /* 0x000fc8000f8e023f */
[----:B------:R-:W-:Y:S01]  /*0630*/  UIADD3 UR42, UR37, UR42, URZ ;  /* 0x0000002a252a7290 */ /* 0x000fe2000fffe03f */
[----:B---34-:R-:W-:Y:S06]  /*0640*/  BAR.SYNC.DEFER_BLOCKING 0x0 ;  /* 0x0000000000007b1d */ /* 0x018fec0000010000 */
[----:B------:R-:W-:Y:S05]  /*0650*/  @!P2 BRA `(.L_x_3) ;  /* 0x000000680080a947 */ /* 0x000fea0003800000 */
[----:B------:R-:W-:-:S13]  /*0660*/  ISETP.GT.U32.AND P0, PT, R10, 0x1, PT ;  /* 0x000000010a00780c */ /* 0x000fda0003f04070 */
[----:B------:R-:W-:Y:S05]  /*0670*/  @P0 EXIT ;  /* 0x000000000000094d */ /* 0x000fea0003800000 */
[----:B------:R-:W-:Y:S01]  /*0680*/  ULDC.64 UR4, c[0x0][0x650] ;  /* 0x0001940000047ab9 */ /* 0x000fe20000000a00 */
[----:B------:R-:W-:Y:S01]  /*0690*/  PRMT R0, RZ, 0x7610, R0 ;  /* 0x00007610ff007816 */ /* 0x000fe20000000000 */
[----:B------:R-:W-:Y:S01]  /*06a0*/  IMAD.MOV.U32 R107, RZ, RZ, -0x1 ;  /* 0xffffffffff6b7424 */ /* 0x000fe200078e00ff */
[----:B------:R-:W-:Y:S01]  /*06b0*/  ISETP.GE.U32.AND P0, PT, R16, UR4, PT ;  /* 0x0000000410007c0c */ /* 0x000fe2000bf06070 */
[----:B------:R-:W-:Y:S02]  /*06c0*/  IMAD.MOV.U32 R100, RZ, RZ, -0x1 ;  /* 0xffffffffff647424 */ /* 0x000fe400078e00ff */
[----:B------:R-:W-:Y:S01]  /*06d0*/  IMAD.MOV.U32 R19, RZ, RZ, -0x1 ;  /* 0xffffffffff137424 */ /* 0x000fe200078e00ff */
[----:B------:R-:W-:-:S13]  /*06e0*/  ISETP.GE.U32.AND.EX P0, PT, R17, UR5, PT, P0 ;  /* 0x0000000511007c0c */ /* 0x000fda000bf06100 */
[----:B------:R-:W-:Y:S05]  /*06f0*/  @P0 BRA `(.L_x_4) ;  /* 0x0000000400580947 */ /* 0x000fea0003800000 */
[----:B------:R-:W0:Y:S01]  /*0700*/  LDC.64 R20, c[0x0][0x628] ;  /* 0x00018a00ff147b82 */ /* 0x000e220000000a00 */
[----:B------:R-:W-:Y:S02]  /*0710*/  IMAD.MOV.U32 R8, RZ, RZ, R16 ;  /* 0x000000ffff087224 */ /* 0x000fe400078e0010 */
[----:B------:R-:W-:-:S05]  /*0720*/  IMAD.MOV.U32 R9, RZ, RZ, R17 ;  /* 0x000000ffff097224 */ /* 0x000fca00078e0011 */
[----:B------:R-:W1:Y:S08]  /*0730*/  LDC R0, c[0x0][0x630] ;  /* 0x00018c00ff007b82 */ /* 0x000e700000000800 */
[----:B------:R-:W2:Y:S01]  /*0740*/  LDC.64 R22, c[0x0][0x620] ;  /* 0x00018800ff167b82 */ /* 0x000ea20000000a00 */
[----:B0-----:R-:W-:-:S04]  /*0750*/  ISETP.NE.U32.AND P0, PT, R20, RZ, PT ;  /* 0x000000ff1400720c */ /* 0x001fc80003f05070 */
[----:B------:R-:W-:-:S13]  /*0760*/  ISETP.NE.AND.EX P0, PT, R21, RZ, PT, P0 ;  /* 0x000000ff1500720c */ /* 0x000fda0003f05300 */
[----:B-12---:R-:W-:Y:S05]  /*0770*/  @!P0 BRA `(.L_x_5) ;  /* 0x0000000000288947 */ /* 0x006fea0003800000 */
[----:B------:R-:W0:Y:S02]  /*0780*/  LDC R13, c[0x0][0x634] ;  /* 0x00018d00ff0d7b82 */ /* 0x000e240000000800 */
[----:B0-----:R-:W-:-:S05]  /*0790*/  IADD3 R13, P0, R16, R13, RZ ;  /* 0x0000000d100d7210 */ /* 0x001fca0007f1e0ff */
[----:B------:R-:W-:-:S04]  /*07a0*/  IMAD.X R15, RZ, RZ, R17, P0 ;  /* 0x000000ffff0f7224 */ /* 0x000fc800000e0611 */
[----:B------:R-:W-:-:S04]  /*07b0*/  IMAD.WIDE.U32 R8, R15, R20, RZ ;  /* 0x000000140f087225 */ /* 0x000fc800078e00ff */
[----:B------:R-:W-:-:S04]  /*07c0*/  IMAD.WIDE.U32 R10, P0, R13, R21, R8 ;  /* 0x000000150d0a7225 */ /* 0x000fc80007800008 */
[----:B------:R-:W-:-:S04]  /*07d0*/  IMAD.WIDE.U32 R8, R13, R20, RZ ;  /* 0x000000140d087225 */ /* 0x000fc800078e00ff */
[----:B------:R-:W-:Y:S01]  /*07e0*/  IMAD.X R13, RZ, RZ, RZ, P0 ;  /* 0x000000ffff0d7224 */ /* 0x000fe200000e06ff */
[----:B------:R-:W-:Y:S01]  /*07f0*/  IADD3 RZ, P0, R9, R10, RZ ;  /* 0x0000000a09ff7210 */ /* 0x000fe20007f1e0ff */
[----:B------:R-:W-:-:S04]  /*0800*/  IMAD.MOV.U32 R12, RZ, RZ, R11 ;  /* 0x000000ffff0c7224 */ /* 0x000fc800078e000b */
[----:B------:R-:W-:-:S08]  /*0810*/  IMAD.WIDE.U32.X R8, R15, R21, R12, P0 ;  /* 0x000000150f087225 */ /* 0x000fd000000e040c */
.L_x_5:
[-CC-:B------:R-:W-:Y:S01]  /*0820*/  SHF.R.U64 R25, R8, R0.reuse, R9.reuse ;  /* 0x0000000008197219 */ /* 0x180fe20000001209 */
[----:B------:R-:W0:Y:S01]  /*0830*/  LDC R12, c[0x0][0x618] ;  /* 0x00018600ff0c7b82 */ /* 0x000e220000000800 */
[----:B------:R-:W-:Y:S01]  /*0840*/  SHF.R.U32.HI R7, RZ, R0, R9 ;  /* 0x00000000ff077219 */ /* 0x000fe20000011609 */
[----:B------:R-:W-:Y:S01]  /*0850*/  ULDC UR4, c[0x0][0x150] ;  /* 0x0000540000047ab9 */ /* 0x000fe20000000800 */
[----:B------:R-:W-:Y:S02]  /*0860*/  IADD3 R11, P0, RZ, -R25, RZ ;  /* 0x80000019ff0b7210 */ /* 0x000fe40007f1e0ff */
[----:B------:R-:W-:-:S03]  /*0870*/  I2FP.F32.U32 R0, R6 ;  /* 0x0000000600007245 */ /* 0x000fc60000201000 */
[----:B------:R-:W1:Y:S01]  /*0880*/  LDC.64 R30, c[0x0][0x640] ;  /* 0x00019000ff1e7b82 */ /* 0x000e620000000a00 */
[----:B------:R-:W-:Y:S02]  /*0890*/  IMAD.X R13, RZ, RZ, ~R7, P0 ;  /* 0x000000ffff0d7224 */ /* 0x000fe400000e0e07 */
[----:B------:R-:W-:Y:S01]  /*08a0*/  FMUL R0, R0, UR4 ;  /* 0x0000000400007c20 */ /* 0x000fe20008400000 */
[----:B------:R-:W-:Y:S01]  /*08b0*/  IMAD.WIDE.U32 R8, R11, R22, R16 ;  /* 0x000000160b087225 */ /* 0x000fe200078e0010 */
[----:B------:R-:W-:-:S03]  /*08c0*/  ULDC UR4, c[0x0][0x154] ;  /* 0x0000550000047ab9 */ /* 0x000fc60000000800 */
[----:B------:R-:W-:Y:S01]  /*08d0*/  IMAD R10, R13, R22, RZ ;  /* 0x000000160d0a7224 */ /* 0x000fe200078e02ff */
[----:B------:R-:W2:Y:S01]  /*08e0*/  LDC R7, c[0x0][0x144] ;  /* 0x00005100ff077b82 */ /* 0x000ea20000000800 */
[----:B------:R-:W3:Y:S02]  /*08f0*/  F2I.U32.TRUNC.NTZ R0, R0 ;  /* 0x0000000000007305 */ /* 0x000ee4000020f000 */
[----:B------:R-:W-:-:S04]  /*0900*/  IMAD R11, R11, R23, R10 ;  /* 0x000000170b0b7224 */ /* 0x000fc800078e020a */
[----:B------:R-:W-:Y:S01]  /*0910*/  IMAD.IADD R9, R9, 0x1, R11 ;  /* 0x0000000109097824 */ /* 0x000fe200078e020b */
[----:B------:R-:W4:Y:S01]  /*0920*/  LDC R24, c[0x0][0x608] ;  /* 0x00018200ff187b82 */ /* 0x000f220000000800 */
[----:B------:R-:W-:-:S03]  /*0930*/  IMAD.MOV.U32 R11, RZ, RZ, -0x1 ;  /* 0xffffffffff0b7424 */ /* 0x000fc600078e00ff */
[-CC-:B0-----:R-:W-:Y:S02]  /*0940*/  SHF.R.U64 R22, R8, R12.reuse, R9.reuse ;  /* 0x0000000c08167219 */ /* 0x181fe40000001209 */
[----:B------:R-:W-:Y:S02]  /*0950*/  I2FP.F32.U32 R8, R3 ;  /* 0x0000000300087245 */ /* 0x000fe40000201000 */
[----:B------:R-:W0:Y:S01]  /*0960*/  LDC R28, c[0x0][0x658] ;  /* 0x00019600ff1c7b82 */ /* 0x000e220000000800 */
[----:B-1----:R-:W-:Y:S01]  /*0970*/  ISETP.NE.U32.AND P0, PT, R30, RZ, PT ;  /* 0x000000ff1e00720c */ /* 0x002fe20003f05070 */
[----:B---3--:R-:W-:Y:S02]  /*0980*/  IMAD.MOV R10, RZ, RZ, -R0 ;  /* 0x000000ffff0a7224 */ /* 0x008fe400078e0a00 */
[----:B------:R-:W-:Y:S01]  /*0990*/  FMUL R8, R8, UR4 ;  /* 0x0000000408087c20 */ /* 0x000fe20008400000 */
[----:B------:R-:W-:Y:S02]  /*09a0*/  SHF.R.U32.HI R9, RZ, R12, R9 ;  /* 0x0000000cff097219 */ /* 0x000fe40000011609 */
[----:B------:R-:W-:Y:S01]  /*09b0*/  ISETP.NE.AND.EX P0, PT, R31, RZ, PT, P0 ;  /* 0x000000ff1f00720c */ /* 0x000fe20003f05300 */
[----:B------:R1:W3:Y:S01]  /*09c0*/  F2I.U32.TRUNC.NTZ R15, R8 ;  /* 0x00000008000f7305 */ /* 0x0002e2000020f000 */
[----:B------:R-:W1:Y:S01]  /*09d0*/  LDC R20, c[0x0][0x148] ;  /* 0x00005200ff147b82 */ /* 0x000e620000000800 */
[----:B--2---:R-:W-:-:S07]  /*09e0*/  IMAD R0, R7, R10, R6 ;  /* 0x0000000a07007224 */ /* 0x004fce00078e0206 */
[----:B------:R-:W2:Y:S01]  /*09f0*/  LDC R26, c[0x0][0x600] ;  /* 0x00018000ff1a7b82 */ /* 0x000ea20000000800 */
[-CC-:B----4-:R-:W-:Y:S02]  /*0a00*/  SHF.R.U64 R32, R22, R24.reuse, R9.reuse ;  /* 0x0000001816207219 */ /* 0x190fe40000001209 */
[----:B------:R-:W-:Y:S01]  /*0a10*/  SHF.R.U32.HI R7, RZ, R24, R9 ;  /* 0x00000018ff077219 */ /* 0x000fe20000011609 */
[----:B------:R-:W-:-:S04]  /*0a20*/  IMAD.MOV.U32 R9, RZ, RZ, 0x1 ;  /* 0x00000001ff097424 */ /* 0x000fc800078e00ff */
[----:B------:R-:W4:Y:S01]  /*0a30*/  LDC R21, c[0x0][0x648] ;  /* 0x00019200ff157b82 */ /* 0x000f220000000800 */
[-C--:B0-----:R-:W-:Y:S02]  /*0a40*/  SHF.L.U32 R6, R11, R28.reuse, RZ ;  /* 0x0000001c0b067219 */ /* 0x081fe400000006ff */
[--C-:B------:R-:W-:Y:S02]  /*0a50*/  SHF.R.U64 R24, R32, R28, R7.reuse ;  /* 0x0000001c20187219 */ /* 0x100fe40000001207 */
[----:B------:R-:W-:Y:S02]  /*0a60*/  LOP3.LUT R13, RZ, R6, RZ, 0x33, !PT ;  /* 0x00000006ff0d7212 */ /* 0x000fe400078e33ff */
[-C--:B------:R-:W-:Y:S01]  /*0a70*/  SHF.R.U32.HI R7, RZ, R28.reuse, R7 ;  /* 0x0000001cff077219 */ /* 0x080fe20000011607 */
[----:B------:R-:W0:Y:S01]  /*0a80*/  LDC R23, c[0x0][0x638] ;  /* 0x00018e00ff177b82 */ /* 0x000e220000000800 */
[----:B------:R-:W-:Y:S01]  /*0a90*/  SHF.L.U32 R12, R9, R28, RZ ;  /* 0x0000001c090c7219 */ /* 0x000fe200000006ff */
[----:B------:R-:W-:-:S06]  /*0aa0*/  IMAD.MOV.U32 R6, RZ, RZ, R24 ;  /* 0x000000ffff067224 */ /* 0x000fcc00078e0018 */
[----:B------:R-:W0:Y:S01]  /*0ab0*/  LDC R107, c[0x0][0x610] ;  /* 0x00018400ff6b7b82 */ /* 0x000e220000000800 */
[----:B-1-3--:R-:W-:Y:S05]  /*0ac0*/  @!P0 BRA `(.L_x_6) ;  /* 0x0000000000288947 */ /* 0x00afea0003800000 */
[----:B------:R-:W1:Y:S02]  /*0ad0*/  LDC R11, c[0x0][0x64c] ;  /* 0x00019300ff0b7b82 */ /* 0x000e640000000800 */
[----:B-1----:R-:W-:-:S05]  /*0ae0*/  IADD3 R11, P0, R24, R11, RZ ;  /* 0x0000000b180b7210 */ /* 0x002fca0007f1e0ff */
        /* <DEDUP_REMOVED lines=8> */
.L_x_6:
[----:B----4-:R-:W-:Y:S01]  /*0b70*/  SHF.R.U64 R6, R6, R21, R7 ;  /* 0x0000001506067219 */ /* 0x010fe20000001207 */
[----:B--2---:R-:W-:Y:S01]  /*0b80*/  VIADD R7, R26, 0xffffffff ;  /* 0xffffffff1a077836 */ /* 0x004fe20000000000 */
[----:B------:R-:W-:Y:S01]  /*0b90*/  LOP3.LUT R13, R32, R13, RZ, 0xc0, !PT ;  /* 0x0000000d200d7212 */ /* 0x000fe200078ec0ff */
[----:B------:R-:W-:Y:S02]  /*0ba0*/  IMAD.MOV R15, RZ, RZ, -R15 ;  /* 0x000000ffff0f7224 */ /* 0x000fe400078e0a0f */
[----:B------:R-:W-:Y:S02]  /*0bb0*/  IMAD.MOV R8, RZ, RZ, -R6 ;  /* 0x000000ffff087224 */ /* 0x000fe400078e0a06 */
[----:B------:R-:W-:Y:S01]  /*0bc0*/  IMAD R13, R12, R6, R13 ;  /* 0x000000060c0d7224 */ /* 0x000fe200078e020d */
[----:B------:R-:W-:Y:S01]  /*0bd0*/  LOP3.LUT R6, R22, R7, RZ, 0xc0, !PT ;  /* 0x0000000716067212 */ /* 0x000fe200078ec0ff */
[----:B------:R-:W-:Y:S02]  /*0be0*/  @P3 IMAD R0, R20, R15, R3 ;  /* 0x0000000f14003224 */ /* 0x000fe400078e0203 */
[----:B0-----:R-:W-:-:S02]  /*0bf0*/  IMAD R3, R8, R23, R24 ;  /* 0x0000001708037224 */ /* 0x001fc400078e0218 */
[----:B------:R-:W-:Y:S02]  /*0c00*/  IMAD R107, R13, R107, R0 ;  /* 0x0000006b0d6b7224 */ /* 0x000fe400078e0200 */
[----:B------:R-:W-:Y:S02]  /*0c10*/  IMAD R6, R3, R26, R6 ;  /* 0x0000001a03067224 */ /* 0x000fe400078e0206 */
[----:B------:R-:W-:Y:S02]  /*0c20*/  IMAD.MOV.U32 R0, RZ, RZ, 0x1 ;  /* 0x00000001ff007424 */ /* 0x000fe400078e00ff */
[----:B------:R-:W-:Y:S01]  /*0c30*/  IMAD.MOV.U32 R19, RZ, RZ, R25 ;  /* 0x000000ffff137224 */ /* 0x000fe200078e0019 */
[----:B------:R-:W-:Y:S02]  /*0c40*/  SEL R100, R6, R107, !P3 ;  /* 0x0000006b06647207 */ /* 0x000fe40005800000 */
[----:B------:R-:W-:-:S07]  /*0c50*/  SEL R107, R107, R6, !P3 ;  /* 0x000000066b6b7207 */ /* 0x000fce0005800000 */
.L_x_4:
[----:B------:R-:W-:-:S08]  /*0c60*/  NOP ;  /* 0x0000000000007918 */ /* 0x000fd00000000000 */
[----:B------:R-:W0:Y:S02]  /*0c70*/  USETMAXREG.TRY_ALLOC.CTAPOOL UP0, 0xe8 ;  /* 0x000000e8000079c8 */ /* 0x000e240008000600 */
[----:B0-----:R-:W-:-:S13]  /*0c80*/  PLOP3.LUT P0, PT, PT, PT, UP0, 0x80, 0x0 ;  /* 0x000000000000781c */ /* 0x001fda0003f0f008 */
[----:B------:R-:W-:Y:S05]  /*0c90*/  @!P0 BRA `(.L_x_4) ;  /* 0xfffffffc00f08947 */ /* 0x000fea000383ffff */
[----:B------:R-:W-:Y:S01]  /*0ca0*/  ULDC.64 UR4, c[0x0][0x598] ;  /* 0x0001660000047ab9 */ /* 0x000fe20000000a00 */
[----:B------:R-:W-:Y:S01]  /*0cb0*/  ULDC.64 UR38, c[0x0][0x208] ;  /* 0x0000820000267ab9 */ /* 0x000fe20000000a00 */
[----:B------:R-:W-:-:S04]  /*0cc0*/  ISETP.NE.U32.AND P0, PT, RZ, UR4, PT ;  /* 0x00000004ff007c0c */ /* 0x000fc8000bf05070 */
[----:B------:R-:W-:-:S13]  /*0cd0*/  ISETP.NE.AND.EX P0, PT, RZ, UR5, PT, P0 ;  /* 0x00000005ff007c0c */ /* 0x000fda000bf05300 */
[----:B------:R-:W-:Y:S05]  /*0ce0*/  @!P0 BRA `(.L_x_7) ;  /* 0x00000000001c8947 */ /* 0x000fea0003800000 */
[----:B------:R-:W0:Y:S02]  /*0cf0*/  LDC.64 R6, c[0x0][0x598] ;  /* 0x00016600ff067b82 */ /* 0x000e240000000a00 */
[----:B0-----:R-:W2:Y:S02]  /*0d00*/  LDG.E.64 R6, desc[UR38][R6.64] ;  /* 0x0000002606067981 */ /* 0x001ea4000c1e1b00 */
[----:B--2---:R-:W-:-:S04]  /*0d10*/  ISETP.NE.U32.AND P0, PT, R6, RZ, PT ;  /* 0x000000ff0600720c */ /* 0x004fc80003f05070 */
[----:B------:R-:W-:-:S13]  /*0d20*/  ISETP.NE.AND.EX P0, PT, R7, RZ, PT, P0 ;  /* 0x000000ff0700720c */ /* 0x000fda0003f05300 */
[----:B------:R-:W-:Y:S05]  /*0d30*/  @!P0 BRA `(.L_x_7) ;  /* 0x0000000000088947 */ /* 0x000fea0003800000 */
[----:B------:R0:W5:Y:S01]  /*0d40*/  LD.E R88, desc[UR38][R6.64] ;  /* 0x0000002606587980 */ /* 0x000162000c101900 */
[----:B------:R-:W-:Y:S05]  /*0d50*/  BRA `(.L_x_8) ;  /* 0x0000000000247947 */ /* 0x000fea0003800000 */
.L_x_7:
[----:B------:R-:W-:Y:S02]  /*0d60*/  ULDC.64 UR4, c[0x0][0x588] ;  /* 0x0001620000047ab9 */ /* 0x000fe40000000a00 */
[----:B------:R-:W-:-:S04]  /*0d70*/  ISETP.NE.U32.AND P0, PT, RZ, UR4, PT ;  /* 0x00000004ff007c0c */ /* 0x000fc8000bf05070 */
[----:B------:R-:W-:-:S13]  /*0d80*/  ISETP.NE.AND.EX P0, PT, RZ, UR5, PT, P0 ;  /* 0x00000005ff007c0c */ /* 0x000fda000bf05300 */
[----:B------:R-:W-:Y:S05]  /*0d90*/  @!P0 BRA `(.L_x_9) ;  /* 0x00000000000c8947 */ /* 0x000fea0003800000 */
[----:B------:R-:W0:Y:S02]  /*0da0*/  LDC.64 R88, c[0x0][0x588] ;  /* 0x00016200ff587b82 */ /* 0x000e240000000a00 */
[----:B0-----:R1:W5:Y:S01]  /*0db0*/  LDG.E R88, desc[UR38][R88.64] ;  /* 0x0000002658587981 */ /* 0x001362000c1e1900 */
[----:B------:R-:W-:Y:S05]  /*0dc0*/  BRA `(.L_x_8) ;  /* 0x0000000000087947 */ /* 0x000fea0003800000 */
.L_x_9:
[----:B------:R-:W-:Y:S02]  /*0dd0*/  ULDC UR4, c[0x0][0x580] ;  /* 0x0001600000047ab9 */ /* 0x000fe40000000800 */
[----:B------:R-:W-:-:S07]  /*0de0*/  IMAD.U32 R88, RZ, RZ, UR4 ;  /* 0x00000004ff587e24 */ /* 0x000fce000f8e00ff */
.L_x_8:
[----:B------:R-:W-:Y:S02]  /*0df0*/  ULDC.64 UR4, c[0x0][0x5a0] ;  /* 0x0001680000047ab9 */ /* 0x000fe40000000a00 */
[----:B------:R-:W-:-:S04]  /*0e00*/  ISETP.NE.U32.AND P0, PT, RZ, UR4, PT ;  /* 0x00000004ff007c0c */ /* 0x000fc8000bf05070 */
[----:B------:R-:W-:-:S13]  /*0e10*/  ISETP.NE.AND.EX P0, PT, RZ, UR5, PT, P0 ;  /* 0x00000005ff007c0c */ /* 0x000fda000bf05300 */
[----:B------:R-:W-:Y:S05]  /*0e20*/  @!P0 BRA `(.L_x_10) ;  /* 0x00000000001c8947 */ /* 0x000fea0003800000 */
[----:B0-----:R-:W0:Y:S02]  /*0e30*/  LDC.64 R6, c[0x0][0x5a0] ;  /* 0x00016800ff067b82 */ /* 0x001e240000000a00 */
[----:B0-----:R-:W2:Y:S02]  /*0e40*/  LDG.E.64 R6, desc[UR38][R6.64] ;  /* 0x0000002606067981 */ /* 0x001ea4000c1e1b00 */
[----:B--2---:R-:W-:-:S04]  /*0e50*/  ISETP.NE.U32.AND P0, PT, R6, RZ, PT ;  /* 0x000000ff0600720c */ /* 0x004fc80003f05070 */
[----:B------:R-:W-:-:S13]  /*0e60*/  ISETP.NE.AND.EX P0, PT, R7, RZ, PT, P0 ;  /* 0x000000ff0700720c */ /* 0x000fda0003f05300 */
[----:B------:R-:W-:Y:S05]  /*0e70*/  @!P0 BRA `(.L_x_10) ;  /* 0x0000000000088947 */ /* 0x000fea0003800000 */
[----:B-1----:R0:W5:Y:S01]  /*0e80*/  LD.E R89, desc[UR38][R6.64] ;  /* 0x0000002606597980 */ /* 0x002162000c101900 */
[----:B------:R-:W-:Y:S05]  /*0e90*/  BRA `(.L_x_11) ;  /* 0x0000000000247947 */ /* 0x000fea0003800000 */
.L_x_10:
[----:B------:R-:W-:Y:S02]  /*0ea0*/  ULDC.64 UR4, c[0x0][0x590] ;  /* 0x0001640000047ab9 */ /* 0x000fe40000000a00 */
[----:B------:R-:W-:-:S04]  /*0eb0*/  ISETP.NE.U32.AND P0, PT, RZ, UR4, PT ;  /* 0x00000004ff007c0c */ /* 0x000fc8000bf05070 */
[----:B------:R-:W-:-:S13]  /*0ec0*/  ISETP.NE.AND.EX P0, PT, RZ, UR5, PT, P0 ;  /* 0x00000005ff007c0c */ /* 0x000fda000bf05300 */
[----:B------:R-:W-:Y:S05]  /*0ed0*/  @!P0 BRA `(.L_x_12) ;  /* 0x00000000000c8947 */ /* 0x000fea0003800000 */
[----:B0-----:R-:W1:Y:S02]  /*0ee0*/  LDC.64 R6, c[0x0][0x590] ;  /* 0x00016400ff067b82 */ /* 0x001e640000000a00 */
[----:B-1----:R1:W5:Y:S01]  /*0ef0*/  LDG.E R89, desc[UR38][R6.64] ;  /* 0x0000002606597981 */ /* 0x002362000c1e1900 */
[----:B------:R-:W-:Y:S05]  /*0f00*/  BRA `(.L_x_11) ;  /* 0x0000000000087947 */ /* 0x000fea0003800000 */
.L_x_12:
[----:B------:R-:W-:Y:S02]  /*0f10*/  ULDC UR4, c[0x0][0x584] ;  /* 0x0001610000047ab9 */ /* 0x000fe40000000800 */
[----:B-1----:R-:W-:-:S07]  /*0f20*/  IMAD.U32 R89, RZ, RZ, UR4 ;  /* 0x00000004ff597e24 */ /* 0x002fce000f8e00ff */
.L_x_11:
[----:B------:R-:W-:-:S13]  /*0f30*/  LOP3.LUT P0, RZ, R0, 0xff, RZ, 0xc0, !PT ;  /* 0x000000ff00ff7812 */ /* 0x000fda000780c0ff */
[----:B------:R-:W-:Y:S05]  /*0f40*/  @!P0 EXIT ;  /* 0x000000000000894d */ /* 0x000fea0003800000 */
[----:B------:R-:W2:Y:S01]  /*0f50*/  LDC R91, c[0x0][0x658] ;  /* 0x00019600ff5b7b82 */ /* 0x000ea20000000800 */
[----:B------:R-:W-:Y:S01]  /*0f60*/  ULDC.64 UR6, c[0x0][0x288] ;  /* 0x0000a20000067ab9 */ /* 0x000fe20000000a00 */
[----:B------:R-:W-:Y:S01]  /*0f70*/  LOP3.LUT R14, R14, 0x1, RZ, 0xc0, !PT ;  /* 0x000000010e0e7812 */ /* 0x000fe200078ec0ff */
[----:B------:R-:W-:Y:S01]  /*0f80*/  UIADD3 UR4, UR7, 0x1f, URZ ;  /* 0x0000001f07047890 */ /* 0x000fe2000fffe03f */
[----:B------:R-:W-:Y:S01]  /*0f90*/  SHF.R.U32.HI R0, RZ, 0x2, R4 ;  /* 0x00000002ff007819 */ /* 0x000fe20000011604 */
[----:B------:R-:W-:Y:S01]  /*0fa0*/  IMAD.U32 R3, RZ, RZ, UR6 ;  /* 0x00000006ff037e24 */ /* 0x000fe2000f8e00ff */
[----:B------:R-:W-:Y:S01]  /*0fb0*/  SHF.R.U32.HI R5, RZ, 0x1, R5 ;  /* 0x00000001ff057819 */ /* 0x000fe20000011605 */
[----:B------:R-:W-:Y:S01]  /*0fc0*/  USHF.R.S32.HI UR5, URZ, 0x1f, UR4 ;  /* 0x0000001f3f057899 */ /* 0x000fe20008011404 */
[----:B------:R-:W3:Y:S01]  /*0fd0*/  LDC.64 R94, c[0x0][0x5c8] ;  /* 0x00017200ff5e7b82 */ /* 0x000ee20000000a00 */
[----:B------:R-:W-:Y:S01]  /*0fe0*/  LOP3.LUT R90, R4, 0x3, RZ, 0xc0, !PT ;  /* 0x00000003045a7812 */ /* 0x000fe200078ec0ff */
[----:B01----:R-:W-:Y:S01]  /*0ff0*/  IMAD.SHL.U32 R7, R14, 0x40, RZ ;  /* 0x000000400e077824 */ /* 0x003fe200078e00ff */
[----:B------:R-:W-:Y:S01]  /*1000*/  LOP3.LUT R0, R0, 0x7, RZ, 0xc0, !PT ;  /* 0x0000000700007812 */ /* 0x000fe200078ec0ff */
[----:B------:R-:W-:Y:S01]  /*1010*/  ULEA.HI UR5, UR5, UR4, URZ, 0x5 ;  /* 0x0000000405057291 */ /* 0x000fe2000f8f283f */
[----:B------:R-:W-:Y:S01]  /*1020*/  LOP3.LUT R5, R5, 0x30, RZ, 0xc0, !PT ;  /* 0x0000003005057812 */ /* 0x000fe200078ec0ff */
[----:B------:R-:W-:Y:S01]  /*1030*/  IMAD R90, R90, -0x2, R3 ;  /* 0xfffffffe5a5a7824 */ /* 0x000fe200078e0203 */
[--C-:B------:R-:W-:Y:S01]  /*1040*/  LOP3.LUT R22, R7, 0x40, R0.reuse, 0xe2, !PT ;  /* 0x0000004007167812 */ /* 0x100fe200078ee200 */
[----:B------:R-:W-:Y:S01]  /*1050*/  USHF.R.S32.HI UR43, URZ, 0x5, UR5 ;  /* 0x000000053f2b7899 */ /* 0x000fe20008011405 */
[----:B------:R-:W-:Y:S01]  /*1060*/  IADD3 R3, RZ, -R5, -R0 ;  /* 0x80000005ff037210 */ /* 0x000fe20007ffe800 */
[----:B------:R-:W-:Y:S01]  /*1070*/  IMAD.MOV.U32 R0, RZ, RZ, -0x1 ;  /* 0xffffffffff007424 */ /* 0x000fe200078e00ff */
[----:B------:R-:W-:Y:S01]  /*1080*/  LOP3.LUT R97, R4, 0x80, RZ, 0xc0, !PT ;  /* 0x0000008004617812 */ /* 0x000fe200078ec0ff */
[----:B------:R-:W-:Y:S01]  /*1090*/  IMAD.MOV.U32 R6, RZ, RZ, 0x1 ;  /* 0x00000001ff067424 */ /* 0x000fe200078e00ff */
[----:B------:R-:W-:Y:S01]  /*10a0*/  UISETP.LT.AND UP0, UPT, UR43, 0x1, UPT ;  /* 0x000000012b00788c */ /* 0x000fe2000bf01270 */
[----:B------:R-:W-:Y:S01]  /*10b0*/  IMAD R3, R14, -0x40, R3 ;  /* 0xffffffc00e037824 */ /* 0x000fe200078e0203 */
[----:B------:R-:W-:Y:S01]  /*10c0*/  ULDC UR4, c[0x0][0x284] ;  /* 0x0000a10000047ab9 */ /* 0x000fe20000000800 */
[----:B--2---:R-:W-:Y:S01]  /*10d0*/  SHF.L.U32 R0, R0, R91, RZ ;  /* 0x0000005b00007219 */ /* 0x004fe200000006ff */
[----:B------:R-:W-:Y:S01]  /*10e0*/  USEL UR44, UR43, 0x1, UP0 ;  /* 0x000000012b2c7887 */ /* 0x000fe20008000000 */
[----:B------:R-:W-:Y:S01]  /*10f0*/  LOP3.LUT R22, R22, R5, RZ, 0xfc, !PT ;  /* 0x0000000516167212 */ /* 0x000fe200078efcff */
[----:B------:R-:W-:Y:S01]  /*1100*/  IMAD.SHL.U32 R96, R4, 0x2, RZ ;  /* 0x0000000204607824 */ /* 0x000fe200078e00ff */
[----:B------:R-:W-:Y:S01]  /*1110*/  SHF.L.U32 R91, R6, R91, RZ ;  /* 0x0000005b065b7219 */ /* 0x000fe200000006ff */
[----:B------:R-:W-:Y:S01]  /*1120*/  VIADD R99, R3, UR4 ;  /* 0x0000000403637c36 */ /* 0x000fe20008000000 */
[----:B------:R-:W-:Y:S01]  /*1130*/  LOP3.LUT R112, R18, 0x1, RZ, 0xfc, !PT ;  /* 0x0000000112707812 */ /* 0x000fe200078efcff */
[----:B------:R-:W-:Y:S01]  /*1140*/  IMAD.MOV.U32 R23, RZ, RZ, RZ ;  /* 0x000000ffff177224 */ /* 0x000fe200078e00ff */
[C-C-:B---3--:R-:W-:Y:S01]  /*1150*/  SHF.L.U64.HI R92, R94.reuse, 0x7, R95.reuse ;  /* 0x000000075e5c7819 */ /* 0x148fe2000001025f */
[----:B------:R-:W-:Y:S01]  /*1160*/  UIADD3 UR44, UR43, -UR44, URZ ;  /* 0x8000002c2b2c7290 */ /* 0x000fe2000fffe03f */
[C---:B------:R-:W-:Y:S01]  /*1170*/  SHF.L.U64.HI R93, R94.reuse, 0x3, R95 ;  /* 0x000000035e5d7819 */ /* 0x040fe2000001025f */
[C---:B------:R-:W-:Y:S01]  /*1180*/  IMAD.SHL.U32 R95, R94.reuse, 0x80, RZ ;  /* 0x000000805e5f7824 */ /* 0x040fe200078e00ff */
[----:B------:R-:W-:Y:S01]  /*1190*/  SHF.R.U32.HI R97, RZ, 0x7, R97 ;  /* 0x00000007ff617819 */ /* 0x000fe20000011661 */
[----:B------:R-:W-:Y:S01]  /*11a0*/  IMAD.SHL.U32 R94, R94, 0x8, RZ ;  /* 0x000000085e5e7824 */ /* 0x000fe200078e00ff */
[----:B------:R-:W-:Y:S01]  /*11b0*/  LOP3.LUT R98, RZ, R0, RZ, 0x33, !PT ;  /* 0x00000000ff627212 */ /* 0x000fe200078e33ff */
[----:B------:R-:W-:Y:S01]  /*11c0*/  UMOV UR40, URZ ;  /* 0x0000003f00287c82 */ /* 0x000fe20008000000 */
[----:B------:R-:W-:-:S05]  /*11d0*/  UMOV UR41, URZ ;  /* 0x0000003f00297c82 */ /* 0x000fca0008000000 */
.L_x_156:
[----:B0-----:R-:W0:Y:S01]  /*11e0*/  SHFL.IDX PT, R0, R97, RZ, 0x1f ;  /* 0x00001fff61007589 */ /* 0x001e2200000e0000 */
[----:B-1----:R-:W1:Y:S01]  /*11f0*/  S2UR UR7, SR_CgaCtaId ;  /* 0x00000000000779c3 */ /* 0x002e620000008800 */
[----:B------:R-:W-:Y:S01]  /*1200*/  UMOV UR6, 0x400 ;  /* 0x0000040000067882 */ /* 0x000fe20000000000 */
[----:B0-----:R-:W-:Y:S01]  /*1210*/  R2UR UR4, R0 ;  /* 0x00000000000472ca */ /* 0x001fe200000e0000 */
[----:B-1----:R-:W-:-:S12]  /*1220*/  ULEA UR46, UR7, UR6, 0x18 ;  /* 0x00000006072e7291 */ /* 0x002fd8000f8ec03f */
[----:B------:R-:W-:-:S04]  /*1230*/  ULEA.HI UR5, UR4, UR4, URZ, 0x1 ;  /* 0x0000000404057291 */ /* 0x000fc8000f8f083f */
[----:B------:R-:W-:-:S04]  /*1240*/  ULOP3.LUT UR5, UR5, 0xffffe, URZ, 0xc0, !UPT ;  /* 0x000ffffe05057892 */ /* 0x000fc8000f8ec03f */
[----:B------:R-:W-:-:S03]  /*1250*/  UIADD3 UR5, UR4, -UR5, URZ ;  /* 0x8000000504057290 */ /* 0x000fc6000fffe03f */
[----:B------:R-:W-:Y:S01]  /*1260*/  ULDC UR4, c[0x0][0x28c] ;  /* 0x0000a30000047ab9 */ /* 0x000fe20000000800 */
[----:B------:R-:W-:Y:S01]  /*1270*/  ULEA UR5, UR5, UR46, 0xc ;  /* 0x0000002e05057291 */ /* 0x000fe2000f8e603f */
[----:B------:R-:W-:-:S03]  /*1280*/  ISETP.LT.AND P0, PT, RZ, UR4, PT ;  /* 0x00000004ff007c0c */ /* 0x000fc6000bf01270 */
[----:B------:R-:W-:-:S04]  /*1290*/  UIADD3 UR5, UR5, 0x100, URZ ;  /* 0x0000010005057890 */ /* 0x000fc8000fffe03f */
[----:B------:R-:W-:-:S04]  /*12a0*/  USHF.R.U32.HI UR5, URZ, 0x4, UR5 ;  /* 0x000000043f057899 */ /* 0x000fc80008011605 */
[----:B------:R-:W-:-:S04]  /*12b0*/  ULOP3.LUT UR5, UR5, 0x3fff, URZ, 0xc0, !UPT ;  /* 0x00003fff05057892 */ /* 0x000fc8000f8ec03f */
[----:B------:R-:W-:Y:S01]  /*12c0*/  ULOP3.LUT UR45, UR5, 0x10000, URZ, 0xfc, !UPT ;  /* 0x00010000052d7892 */ /* 0x000fe2000f8efc3f */
[----:B--2345:R-:W-:Y:S11]  /*12d0*/  @P0 BRA `(.L_x_13) ;  /* 0x0000000000400947 */ /* 0x03cff60003800000 */
[----:B------:R-:W-:Y:S01]  /*12e0*/  MOV R0, 0x0 ;  /* 0x0000000000007802 */ /* 0x000fe20000000f00 */
[----:B------:R-:W-:Y:S01]  /*12f0*/  ULDC.64 UR4, c[0x4][0x68] ;  /* 0x01001a0000047ab9 */ /* 0x000fe20000000a00 */
[----:B------:R-:W-:Y:S01]  /*1300*/  ULDC.64 UR6, c[0x4][0x8] ;  /* 0x0100020000067ab9 */ /* 0x000fe20000000a00 */
[----:B------:R-:W-:Y:S01]  /*1310*/  IMAD.U32 R4, RZ, RZ, UR4 ;  /* 0x00000004ff047e24 */ /* 0x000fe2000f8e00ff */
[----:B------:R0:W1:Y:S01]  /*1320*/  LDC.64 R14, c[0x4][R0] ;  /* 0x01000000000e7b82 */ /* 0x0000620000000a00 */
[----:B------:R-:W-:Y:S01]  /*1330*/  IMAD.U32 R5, RZ, RZ, UR5 ;  /* 0x00000005ff057e24 */ /* 0x000fe2000f8e00ff */
[----:B------:R-:W-:Y:S01]  /*1340*/  ULDC.64 UR4, c[0x4][0x70] ;  /* 0x01001c0000047ab9 */ /* 0x000fe20000000a00 */
[----:B------:R-:W-:Y:S02]  /*1350*/  IMAD.U32 R10, RZ, RZ, UR6 ;  /* 0x00000006ff0a7e24 */ /* 0x000fe4000f8e00ff */
[----:B------:R-:W-:Y:S02]  /*1360*/  IMAD.U32 R6, RZ, RZ, UR4 ;  /* 0x00000004ff067e24 */ /* 0x000fe4000f8e00ff */
[----:B------:R-:W-:-:S02]  /*1370*/  IMAD.U32 R7, RZ, RZ, UR5 ;  /* 0x00000005ff077e24 */ /* 0x000fc4000f8e00ff */
[----:B------:R-:W-:Y:S02]  /*1380*/  IMAD.U32 R11, RZ, RZ, UR7 ;  /* 0x00000007ff0b7e24 */ /* 0x000fe4000f8e00ff */
[----:B------:R-:W-:Y:S02]  /*1390*/  IMAD.MOV.U32 R8, RZ, RZ, 0x1e1 ;  /* 0x000001e1ff087424 */ /* 0x000fe400078e00ff */
[----:B------:R-:W-:Y:S02]  /*13a0*/  IMAD.MOV.U32 R12, RZ, RZ, 0x1 ;  /* 0x00000001ff0c7424 */ /* 0x000fe400078e00ff */
[----:B0-----:R-:W-:-:S07]  /*13b0*/  IMAD.MOV.U32 R13, RZ, RZ, RZ ;  /* 0x000000ffff0d7224 */ /* 0x001fce00078e00ff */
[----:B------:R-:W-:-:S07]  /*13c0*/  LEPC R20, `(.L_x_13) ;  /* 0x000000001014794e */ /* 0x000fce0000000000 */
[----:B-1---5:R-:W-:Y:S05]  /*13d0*/  CALL.ABS.NOINC R14 ;  /* 0x000000000e007343 */ /* 0x022fea0003c00000 */
.L_x_13:
[----:B------:R-:W-:-:S13]  /*13e0*/  ISETP.NE.AND P0, PT, R112, 0x3, PT ;  /* 0x000000037000780c */ /* 0x000fda0003f05270 */
[----:B------:R-:W-:Y:S05]  /*13f0*/  @!P0 BRA `(.L_x_14) ;  /* 0x0000000000048947 */ /* 0x000fea0003800000 */
[----:B------:R-:W-:Y:S01]  /*1400*/  BPT.TRAP 0x1 ;  /* 0x000000040000795c */ /* 0x000fe20000300000 */
.L_x_14:
[----:B------:R-:W-:Y:S02]  /*1410*/  IMAD.U32 R3, RZ, RZ, UR41 ;  /* 0x00000029ff037e24 */ /* 0x000fe4000f8e00ff */
[----:B------:R-:W-:-:S03]  /*1420*/  IMAD.U32 R0, RZ, RZ, UR40 ;  /* 0x00000028ff007e24 */ /* 0x000fc6000f8e00ff */
[----:B------:R-:W-:Y:S02]  /*1430*/  LEA R3, R3, UR46, 0x3 ;  /* 0x0000002e03037c11 */ /* 0x000fe4000f8e18ff */
[----:B------:R-:W-:-:S04]  /*1440*/  SHF.L.U32 R0, R0, 0x1f, RZ ;  /* 0x0000001f00007819 */ /* 0x000fc800000006ff */
[----:B------:R0:W1:Y:S01]  /*1450*/  SYNCS.PHASECHK.TRANS64.TRYWAIT P1, [R3+URZ], R0 ;  /* 0x00000000030075a7 */ /* 0x000062000802017f */
[----:B------:R-:W-:Y:S05]  /*1460*/  @!P0 BRA `(.L_x_15) ;  /* 0x0000000000048947 */ /* 0x000fea0003800000 */
[----:B------:R-:W-:Y:S01]  /*1470*/  BPT.TRAP 0x1 ;  /* 0x000000040000795c */ /* 0x000fe20000300000 */
.L_x_15:
[----:B------:R-:W-:-:S05]  /*1480*/  IMAD.U32 R4, RZ, RZ, UR44 ;  /* 0x0000002cff047e24 */ /* 0x000fca000f8e00ff */
[----:B------:R-:W-:Y:S01]  /*1490*/  ISETP.GE.AND P2, PT, R4, 0x1, PT ;  /* 0x000000010400780c */ /* 0x000fe20003f46270 */
[----:B-1----:R-:W-:-:S12]  /*14a0*/  @P1 BRA `(.L_x_16) ;  /* 0x0000000000081947 */ /* 0x002fd80003800000 */
[----:B------:R-:W1:Y:S02]  /*14b0*/  SYNCS.PHASECHK.TRANS64.TRYWAIT P1, [R3+URZ], R0 ;  /* 0x00000000030075a7 */ /* 0x000e64000802017f */
[----:B-1----:R-:W-:Y:S05]  /*14c0*/  @!P1 BRA `(.L_x_17) ;  /* 0x00000070005c9947 */ /* 0x002fea0003800000 */
.L_x_16:
[----:B------:R-:W-:Y:S05]  /*14d0*/  WARPSYNC.ALL ;  /* 0x0000000000007948 */ /* 0x000fea0003800000 */
[----:B------:R-:W-:Y:S01]  /*14e0*/  UIADD3 UR4, UR46, 0x10100, URZ ;  /* 0x000101002e047890 */ /* 0x000fe2000fffe03f */
[----:B------:R-:W-:Y:S01]  /*14f0*/  WARPGROUP.ARRIVE ;  /* 0x00000000000079c5 */ /* 0x000fe20000000000 */
[----:B------:R-:W-:Y:S02]  /*1500*/  ULEA UR10, UR41, UR45, 0xa ;  /* 0x0000002d290a7291 */ /* 0x000fe4000f8e503f */
[----:B------:R-:W-:Y:S01]  /*1510*/  USHF.R.U32.HI UR4, URZ, 0x4, UR4 ;  /* 0x000000043f047899 */ /* 0x000fe20008011604 */
[----:B------:R-:W-:Y:S01]  /*1520*/  UMOV UR5, 0x80000020 ;  /* 0x8000002000057882 */ /* 0x000fe20000000000 */
[----:B------:R-:W-:-:S02]  /*1530*/  UMOV UR7, 0x80000020 ;  /* 0x8000002000077882 */ /* 0x000fc40000000000 */
[----:B------:R-:W-:Y:S02]  /*1540*/  ULOP3.LUT UR4, UR4, 0x3fff, URZ, 0xc0, !UPT ;  /* 0x00003fff04047892 */ /* 0x000fe4000f8ec03f */
[----:B------:R-:W-:Y:S02]  /*1550*/  UIADD3 UR11, UR10, 0x200, URZ ;  /* 0x000002000a0b7890 */ /* 0x000fe4000fffe03f */
[----:B------:R-:W-:-:S03]  /*1560*/  ULOP3.LUT UR8, UR4, 0x10000, URZ, 0xfc, !UPT ;  /* 0x0001000004087892 */ /* 0x000fc6000f8efc3f */
[----:B------:R-:W-:Y:S01]  /*1570*/  UMOV UR4, UR10 ;  /* 0x0000000a00047c82 */ /* 0x000fe20008000000 */
[----:B------:R-:W-:-:S07]  /*1580*/  ULEA UR9, UR41, UR8, 0x8 ;  /* 0x0000000829097291 */ /* 0x000fce000f8e403f */
[----:B------:R-:W-:Y:S02]  /*1590*/  UMOV UR6, UR9 ;  /* 0x0000000900067c82 */ /* 0x000fe40008000000 */
[----:B------:R-:W-:Y:S01]  /*15a0*/  HGMMA.64x64x16.F32 R56, gdesc[UR4], RZ, !UPT, gsb0 ;  /* 0x00e00000043879f0 */ /* 0x000fe2000c0008ff */
[----:B------:R-:W-:Y:S01]  /*15b0*/  UMOV UR4, UR11 ;  /* 0x0000000b00047c82 */ /* 0x000fe20008000000 */
[----:B------:R-:W-:Y:S01]  /*15c0*/  UMOV UR5, 0x80000020 ;  /* 0x8000002000057882 */ /* 0x000fe20000000000 */
[----:B------:R-:W-:Y:S02]  /*15d0*/  WARPGROUP.DEPBAR.LE gsb0, 0x0 ;  /* 0x00008000000079c5 */ /* 0x000fe40000010000 */
[----:B------:R-:W-:-:S06]  /*15e0*/  WARPGROUP.ARRIVE ;  /* 0x00000000000079c5 */ /* 0x000fcc0000000000 */
[----:B------:R-:W-:Y:S01]  /*15f0*/  HGMMA.64x64x16.F32 R24, gdesc[UR4], RZ, !UPT, gsb0 ;  /* 0x00e00000041879f0 */ /* 0x000fe2000c0008ff */
[----:B------:R-:W-:Y:S02]  /*1600*/  UIADD3 UR4, UR10, 0x2, URZ ;  /* 0x000000020a047890 */ /* 0x000fe4000fffe03f */
[----:B------:R-:W-:Y:S01]  /*1610*/  UIADD3 UR6, UR9, 0x2, URZ ;  /* 0x0000000209067890 */ /* 0x000fe2000fffe03f */
[----:B------:R-:W-:Y:S01]  /*1620*/  UMOV UR5, 0x80000020 ;  /* 0x8000002000057882 */ /* 0x000fe20000000000 */
[----:B------:R-:W-:Y:S01]  /*1630*/  UMOV UR7, 0x80000020 ;  /* 0x8000002000077882 */ /* 0x000fe20000000000 */
[----:B------:R-:W-:Y:S01]  /*1640*/  UIADD3 UR10, UR10, 0x202, URZ ;  /* 0x000002020a0a7890 */ /* 0x000fe2000fffe03f */
[----:B------:R-:W-:Y:S02]  /*1650*/  WARPGROUP.DEPBAR.LE gsb0, 0x0 ;  /* 0x00008000000079c5 */ /* 0x000fe40000010000 */
[----:B------:R-:W-:-:S06]  /*1660*/  WARPGROUP.ARRIVE ;  /* 0x00000000000079c5 */ /* 0x000fcc0000000000 */
[----:B------:R-:W-:Y:S01]  /*1670*/  HGMMA.64x64x16.F32 R56, gdesc[UR4], R56, gsb0 ;  /* 0x00e00000043879f0 */ /* 0x000fe20008000838 */
[----:B------:R-:W-:Y:S01]  /*1680*/  UMOV UR4, UR10 ;  /* 0x0000000a00047c82 */ /* 0x000fe20008000000 */
[----:B------:R-:W-:Y:S01]  /*1690*/  UMOV UR5, 0x80000020 ;  /* 0x8000002000057882 */ /* 0x000fe20000000000 */
[----:B------:R-:W-:Y:S02]  /*16a0*/  WARPGROUP.DEPBAR.LE gsb0, 0x0 ;  /* 0x00008000000079c5 */ /* 0x000fe40000010000 */
[----:B------:R-:W-:-:S06]  /*16b0*/  WARPGROUP.ARRIVE ;  /* 0x00000000000079c5 */ /* 0x000fcc0000000000 */
[----:B------:R-:W-:Y:S03]  /*16c0*/  HGMMA.64x64x16.F32 R24, gdesc[UR4], R24, gsb0 ;  /* 0x00e00000041879f0 */ /* 0x000fe60008000818 */
[----:B------:R-:W-:Y:S02]  /*16d0*/  WARPGROUP.DEPBAR.LE gsb0, 0x0 ;  /* 0x00008000000079c5 */ /* 0x000fe40000010000 */
[----:B------:R-:W-:Y:S05]  /*16e0*/  @!P2 BRA `(.L_x_18) ;  /* 0x000000040014a947 */ /* 0x000fea0003800000 */
[----:B------:R-:W-:Y:S01]  /*16f0*/  UIADD3 UR4, UR41, 0x1, URZ ;  /* 0x0000000129047890 */ /* 0x000fe2000fffe03f */
[----:B01----:R-:W-:Y:S01]  /*1700*/  IMAD.U32 R0, RZ, RZ, UR44 ;  /* 0x0000002cff007e24 */ /* 0x003fe2000f8e00ff */
[----:B------:R-:W-:Y:S02]  /*1710*/  UMOV UR10, UR41 ;  /* 0x00000029000a7c82 */ /* 0x000fe40008000000 */
[----:B------:R-:W-:-:S04]  /*1720*/  UISETP.NE.AND UP0, UPT, UR4, 0x4, UPT ;  /* 0x000000040400788c */ /* 0x000fc8000bf05270 */
[----:B------:R-:W-:Y:S02]  /*1730*/  USEL UR5, URZ, 0x1, UP0 ;  /* 0x000000013f057887 */ /* 0x000fe40008000000 */
[----:B------:R-:W-:Y:S02]  /*1740*/  USEL UR9, UR4, URZ, UP0 ;  /* 0x0000003f04097287 */ /* 0x000fe40008000000 */
[----:B------:R-:W-:-:S06]  /*1750*/  ULOP3.LUT UR5, UR40, UR5, URZ, 0x3c, !UPT ;  /* 0x0000000528057292 */ /* 0x000fcc000f8e3c3f */
[----:B------:R-:W-:-:S07]  /*1760*/  IMAD.U32 R5, RZ, RZ, UR5 ;  /* 0x00000005ff057e24 */ /* 0x000fce000f8e00ff */
.L_x_25:
[----:B01----:R-:W-:Y:S05]  /*1770*/  @!P0 BRA `(.L_x_19) ;  /* 0x0000000000048947 */ /* 0x003fea0003800000 */
[----:B------:R-:W-:Y:S01]  /*1780*/  BPT.TRAP 0x1 ;  /* 0x000000040000795c */ /* 0x000fe20000300000 */
.L_x_19:
[----:B------:R-:W0:Y:S01]  /*1790*/  S2UR UR5, SR_CgaCtaId ;  /* 0x00000000000579c3 */ /* 0x000e220000008800 */
[----:B------:R-:W-:Y:S01]  /*17a0*/  UMOV UR4, 0x400 ;  /* 0x0000040000047882 */ /* 0x000fe20000000000 */
[----:B------:R-:W-:Y:S01]  /*17b0*/  SHF.L.U32 R3, R5, 0x1f, RZ ;  /* 0x0000001f05037819 */ /* 0x000fe200000006ff */
[----:B0-----:R-:W-:-:S04]  /*17c0*/  ULEA UR14, UR5, UR4, 0x18 ;  /* 0x00000004050e7291 */ /* 0x001fc8000f8ec03f */
[----:B------:R-:W-:-:S09]  /*17d0*/  ULEA UR4, UR9, UR14, 0x3 ;  /* 0x0000000e09047291 */ /* 0x000fd2000f8e183f */
[----:B------:R0:W1:Y:S01]  /*17e0*/  SYNCS.PHASECHK.TRANS64.TRYWAIT P1, [UR4], R3 ;  /* 0x00000003ff0075a7 */ /* 0x0000620008020144 */
[----:B------:R-:W-:Y:S05]  /*17f0*/  @!P0 BRA `(.L_x_20) ;  /* 0x0000000000048947 */ /* 0x000fea0003800000 */
[----:B------:R-:W-:Y:S01]  /*1800*/  BPT.TRAP 0x1 ;  /* 0x000000040000795c */ /* 0x000fe20000300000 */
.L_x_20:
[----:B-1----:R-:W-:Y:S05]  /*1810*/  @P1 BRA `(.L_x_21) ;  /* 0x0000000000081947 */ /* 0x002fea0003800000 */
[----:B------:R-:W1:Y:S02]  /*1820*/  SYNCS.PHASECHK.TRANS64.TRYWAIT P1, [UR4], R3 ;  /* 0x00000003ff0075a7 */ /* 0x000e640008020144 */
[----:B-1----:R-:W-:Y:S05]  /*1830*/  @!P1 BRA `(.L_x_22) ;  /* 0x0000006c00949947 */ /* 0x002fea0003800000 */
.L_x_21:
[----:B------:R-:W-:Y:S01]  /*1840*/  ULEA UR11, UR9, UR8, 0x8 ;  /* 0x00000008090b7291 */ /* 0x000fe2000f8e403f */
[----:B------:R-:W-:Y:S01]  /*1850*/  WARPGROUP.ARRIVE ;  /* 0x00000000000079c5 */ /* 0x000fe20000000000 */
[----:B------:R-:W-:Y:S01]  /*1860*/  ULEA UR12, UR9, UR45, 0xa ;  /* 0x0000002d090c7291 */ /* 0x000fe2000f8e503f */
[----:B------:R-:W-:Y:S01]  /*1870*/  UMOV UR7, 0x80000020 ;  /* 0x8000002000077882 */ /* 0x000fe20000000000 */
[----:B------:R-:W-:Y:S02]  /*1880*/  UMOV UR5, 0x80000020 ;  /* 0x8000002000057882 */ /* 0x000fe40000000000 */
[----:B------:R-:W-:Y:S01]  /*1890*/  UIADD3 UR13, UR12, 0x200, URZ ;  /* 0x000002000c0d7890 */ /* 0x000fe2000fffe03f */
[----:B------:R-:W-:Y:S02]  /*18a0*/  UMOV UR6, UR11 ;  /* 0x0000000b00067c82 */ /* 0x000fe40008000000 */
[----:B------:R-:W-:Y:S02]  /*18b0*/  UMOV UR4, UR12 ;  /* 0x0000000c00047c82 */ /* 0x000fe40008000000 */
[----:B------:R-:W-:Y:S01]  /*18c0*/  HGMMA.64x64x16.F32 R56, gdesc[UR4], R56, gsb0 ;  /* 0x00e00000043879f0 */ /* 0x000fe20008000838 */
[----:B------:R-:W-:Y:S01]  /*18d0*/  UMOV UR5, 0x80000020 ;  /* 0x8000002000057882 */ /* 0x000fe20000000000 */
[----:B------:R-:W-:Y:S01]  /*18e0*/  UMOV UR4, UR13 ;  /* 0x0000000d00047c82 */ /* 0x000fe20008000000 */
[----:B------:R-:W-:-:S02]  /*18f0*/  WARPGROUP.DEPBAR.LE gsb0, 0x0 ;  /* 0x00008000000079c5 */ /* 0x000fc40000010000 */
[----:B------:R-:W-:-:S06]  /*1900*/  WARPGROUP.ARRIVE ;  /* 0x00000000000079c5 */ /* 0x000fcc0000000000 */
[----:B------:R-:W-:Y:S01]  /*1910*/  HGMMA.64x64x16.F32 R24, gdesc[UR4], R24, gsb0 ;  /* 0x00e00000041879f0 */ /* 0x000fe20008000818 */
        /* <DEDUP_REMOVED lines=15> */
[----:B------:R-:W-:Y:S01]  /*1a10*/  BPT.TRAP 0x1 ;  /* 0x000000040000795c */ /* 0x000fe20000300000 */
.L_x_23:
[----:B------:R-:W-:Y:S01]  /*1a20*/  ULEA UR4, UR10, UR14, 0x3 ;  /* 0x0000000e0a047291 */ /* 0x000fe2000f8e183f */
[----:B------:R-:W-:-:S03]  /*1a30*/  ISETP.GT.U32.AND P1, PT, R18, 0x1, PT ;  /* 0x000000011200780c */ /* 0x000fc60003f24070 */
[----:B------:R-:W-:-:S04]  /*1a40*/  UIADD3 UR4, UR4, 0x20, URZ ;  /* 0x0000002004047890 */ /* 0x000fc8000fffe03f */
[----:B------:R-:W-:-:S09]  /*1a50*/  UPRMT UR4, URZ, 0x654, UR4 ;  /* 0x000006543f047896 */ /* 0x000fd20008000004 */
[----:B------:R-:W-:Y:S01]  /*1a60*/  SYNCS.ARRIVE.TRANS64.RED.A1T0 RZ, [UR4], RZ ;  /* 0x000000ffffff79a7 */ /* 0x000fe20008100404 */
[----:B------:R-:W-:Y:S05]  /*1a70*/  @P1 BRA `(.L_x_24) ;  /* 0x0000000000041947 */ /* 0x000fea0003800000 */
[----:B------:R-:W-:Y:S01]  /*1a80*/  BPT.TRAP 0x1 ;  /* 0x000000040000795c */ /* 0x000fe20000300000 */
.L_x_24:
[----:B------:R-:W-:Y:S01]  /*1a90*/  UIADD3 UR9, UR9, 0x1, URZ ;  /* 0x0000000109097890 */ /* 0x000fe2000fffe03f */
[C---:B------:R-:W-:Y:S01]  /*1aa0*/  ISETP.GT.AND P1, PT, R0.reuse, 0x1, PT ;  /* 0x000000010000780c */ /* 0x040fe20003f24270 */
[----:B------:R-:W-:Y:S01]  /*1ab0*/  UIADD3 UR10, UR10, 0x1, URZ ;  /* 0x000000010a0a7890 */ /* 0x000fe2000fffe03f */
[----:B------:R-:W-:Y:S01]  /*1ac0*/  VIADD R0, R0, 0xffffffff ;  /* 0xffffffff00007836 */ /* 0x000fe20000000000 */
[----:B------:R-:W-:Y:S02]  /*1ad0*/  UISETP.NE.AND UP0, UPT, UR9, 0x4, UPT ;  /* 0x000000040900788c */ /* 0x000fe4000bf05270 */
[----:B------:R-:W-:Y:S02]  /*1ae0*/  UISETP.NE.AND UP1, UPT, UR10, 0x4, UPT ;  /* 0x000000040a00788c */ /* 0x000fe4000bf25270 */
[----:B------:R-:W-:Y:S02]  /*1af0*/  USEL UR4, URZ, 0x1, UP0 ;  /* 0x000000013f047887 */ /* 0x000fe40008000000 */
[----:B------:R-:W-:-:S02]  /*1b00*/  USEL UR9, UR9, URZ, UP0 ;  /* 0x0000003f09097287 */ /* 0x000fc40008000000 */
[----:B------:R-:W-:Y:S02]  /*1b10*/  USEL UR10, UR10, URZ, UP1 ;  /* 0x0000003f0a0a7287 */ /* 0x000fe40008800000 */
[----:B------:R-:W-:Y:S01]  /*1b20*/  LOP3.LUT R5, R5, UR4, RZ, 0x3c, !PT ;  /* 0x0000000405057c12 */ /* 0x000fe2000f8e3cff */
[----:B------:R-:W-:Y:S09]  /*1b30*/  @P1 BRA `(.L_x_25) ;  /* 0xfffffffc000c1947 */ /* 0x000ff2000383ffff */
.L_x_18:
[----:B01----:R-:W0:Y:S02]  /*1b40*/  LDC R0, c[0x0][0x28c] ;  /* 0x0000a300ff007b82 */ /* 0x003e240000000800 */
[----:B0-----:R-:W-:-:S13]  /*1b50*/  ISETP.GE.AND P1, PT, R0, 0x1, PT ;  /* 0x000000010000780c */ /* 0x001fda0003f26270 */
[----:B------:R-:W-:Y:S05]  /*1b60*/  @!P1 BRA `(.L_x_26) ;  /* 0x0000000000389947 */ /* 0x000fea0003800000 */
[----:B------:R-:W-:Y:S05]  /*1b70*/  @!P0 BRA `(.L_x_27) ;  /* 0x0000000000048947 */ /* 0x000fea0003800000 */
[----:B------:R-:W-:Y:S01]  /*1b80*/  BPT.TRAP 0x1 ;  /* 0x000000040000795c */ /* 0x000fe20000300000 */
.L_x_27:
[----:B------:R-:W0:Y:S01]  /*1b90*/  S2UR UR6, SR_CgaCtaId ;  /* 0x00000000000679c3 */ /* 0x000e220000008800 */
[----:B------:R-:W-:Y:S01]  /*1ba0*/  UIADD3 UR4, UR44, UR41, URZ ;  /* 0x000000292c047290 */ /* 0x000fe2000fffe03f */
[----:B------:R-:W-:Y:S01]  /*1bb0*/  ISETP.GT.U32.AND P0, PT, R18, 0x1, PT ;  /* 0x000000011200780c */ /* 0x000fe20003f04070 */
[----:B------:R-:W-:Y:S02]  /*1bc0*/  UMOV UR5, 0x400 ;  /* 0x0000040000057882 */ /* 0x000fe40000000000 */
[----:B------:R-:W-:-:S04]  /*1bd0*/  USHF.L.U32 UR4, UR4, 0x3, URZ ;  /* 0x0000000304047899 */ /* 0x000fc8000800063f */
[----:B------:R-:W-:Y:S02]  /*1be0*/  ULOP3.LUT UR4, UR4, 0x18, URZ, 0xc0, !UPT ;  /* 0x0000001804047892 */ /* 0x000fe4000f8ec03f */
[----:B0-----:R-:W-:-:S04]  /*1bf0*/  ULEA UR5, UR6, UR5, 0x18 ;  /* 0x0000000506057291 */ /* 0x001fc8000f8ec03f */
[----:B------:R-:W-:-:S04]  /*1c00*/  UIADD3 UR4, UR5, 0x20, UR4 ;  /* 0x0000002005047890 */ /* 0x000fc8000fffe004 */
[----:B------:R-:W-:-:S09]  /*1c10*/  UPRMT UR4, URZ, 0x654, UR4 ;  /* 0x000006543f047896 */ /* 0x000fd20008000004 */
[----:B------:R-:W-:Y:S01]  /*1c20*/  SYNCS.ARRIVE.TRANS64.RED.A1T0 RZ, [UR4], RZ ;  /* 0x000000ffffff79a7 */ /* 0x000fe20008100404 */
[----:B------:R-:W-:Y:S05]  /*1c30*/  @P0 BRA `(.L_x_26) ;  /* 0x0000000000040947 */ /* 0x000fea0003800000 */
[----:B------:R-:W-:Y:S01]  /*1c40*/  BPT.TRAP 0x1 ;  /* 0x000000040000795c */ /* 0x000fe20000300000 */
.L_x_26:
[----:B------:R-:W-:Y:S01]  /*1c50*/  UIADD3 UR41, UR43, UR41, URZ ;  /* 0x000000292b297290 */ /* 0x000fe2000fffe03f */
[----:B------:R-:W-:Y:S01]  /*1c60*/  IMAD.SHL.U32 R3, R100, 0x40, RZ ;  /* 0x0000004064037824 */ /* 0x000fe200078e00ff */
[----:B------:R-:W-:Y:S01]  /*1c70*/  ULDC UR10, c[0x0][0x288] ;  /* 0x0000a200000a7ab9 */ /* 0x000fe20000000800 */
[----:B------:R-:W-:Y:S01]  /*1c80*/  SHF.R.S32.HI R11, RZ, 0x1f, R19 ;  /* 0x0000001fff0b7819 */ /* 0x000fe20000011413 */
[----:B------:R-:W-:Y:S01]  /*1c90*/  USHF.R.U32.HI UR4, URZ, 0x2, UR41 ;  /* 0x000000023f047899 */ /* 0x000fe20008011629 */
[----:B------:R-:W-:Y:S01]  /*1ca0*/  IMAD.SHL.U32 R6, R107, 0x100, RZ ;  /* 0x000001006b067824 */ /* 0x000fe200078e00ff */
[C---:B------:R-:W-:Y:S01]  /*1cb0*/  LOP3.LUT R8, R3.reuse, 0x6, R96, 0xf8, !PT ;  /* 0x0000000603087812 */ /* 0x040fe200078ef860 */
[----:B------:R-:W-:Y:S01]  /*1cc0*/  ULDC.64 UR6, c[0x0][0x5d0] ;  /* 0x0001740000067ab9 */ /* 0x000fe20000000a00 */
[----:B------:R-:W-:Y:S01]  /*1cd0*/  ULOP3.LUT UR4, UR4, 0x1, URZ, 0xc0, !UPT ;  /* 0x0000000104047892 */ /* 0x000fe2000f8ec03f */
[----:B------:R-:W-:Y:S01]  /*1ce0*/  ISETP.GE.AND P0, PT, R3, UR10, PT ;  /* 0x0000000a03007c0c */ /* 0x000fe2000bf06270 */
[----:B------:R-:W-:Y:S01]  /*1cf0*/  ULDC UR11, c[0x0][0x284] ;  /* 0x0000a100000b7ab9 */ /* 0x000fe20000000800 */
[----:B------:R-:W-:Y:S01]  /*1d00*/  SHF.R.S32.HI R9, RZ, 0x1f, R8 ;  /* 0x0000001fff097819 */ /* 0x000fe20000011408 */
[----:B------:R-:W-:Y:S01]  /*1d10*/  IMAD R0, R11, UR6, RZ ;  /* 0x000000060b007c24 */ /* 0x000fe2000f8e02ff */
[----:B------:R-:W-:Y:S01]  /*1d20*/  UISETP.GT.U32.AND UP1, UPT, UR41, 0x3, UPT ;  /* 0x000000032900788c */ /* 0x000fe2000bf24070 */
[----:B------:R-:W-:Y:S01]  /*1d30*/  ISETP.GE.OR P0, PT, R6, UR11, P0 ;  /* 0x0000000b06007c0c */ /* 0x000fe20008706670 */
[----:B------:R-:W-:Y:S01]  /*1d40*/  UISETP.NE.U32.AND UP0, UPT, UR4, 0x1, UPT ;  /* 0x000000010400788c */ /* 0x000fe2000bf05070 */
[C---:B------:R-:W-:Y:S01]  /*1d50*/  IMAD R7, R19.reuse, UR7, R0 ;  /* 0x0000000713077c24 */ /* 0x040fe2000f8e0200 */
[----:B------:R-:W-:Y:S01]  /*1d60*/  UISETP.LT.U32.AND UP1, UPT, UR43, 0x4, UP1 ;  /* 0x000000042b00788c */ /* 0x000fe20008f21070 */
[----:B------:R-:W-:Y:S01]  /*1d70*/  IMAD.WIDE.U32 R4, R19, UR6, R8 ;  /* 0x0000000613047c25 */ /* 0x000fe2000f8e0008 */
[----:B------:R-:W-:Y:S01]  /*1d80*/  UISETP.GT.U32.AND UP0, UPT, UR43, 0x3, !UP0 ;  /* 0x000000032b00788c */ /* 0x000fe2000c704070 */
[----:B------:R-:W-:-:S02]  /*1d90*/  ULDC.64 UR8, c[0x0][0x5c8] ;  /* 0x0001720000087ab9 */ /* 0x000fc40000000a00 */
[----:B------:R-:W-:Y:S01]  /*1da0*/  IMAD.WIDE R106, R107, 0x100, R22 ;  /* 0x000001006b6a7825 */ /* 0x000fe200078e0216 */
[----:B------:R-:W-:Y:S02]  /*1db0*/  USEL UR5, URZ, 0x1, !UP1 ;  /* 0x000000013f057887 */ /* 0x000fe4000c800000 */
[----:B------:R-:W-:Y:S01]  /*1dc0*/  USEL UR4, URZ, 0x1, !UP0 ;  /* 0x000000013f047887 */ /* 0x000fe2000c000000 */
[----:B------:R-:W-:Y:S01]  /*1dd0*/  IMAD.IADD R5, R5, 0x1, R7 ;  /* 0x0000000105057824 */ /* 0x000fe200078e0207 */
[----:B------:R-:W-:Y:S01]  /*1de0*/  ULOP3.LUT UR41, UR41, 0x3, URZ, 0xc0, !UPT ;  /* 0x0000000329297892 */ /* 0x000fe2000f8ec03f */
[----:B------:R-:W-:Y:S01]  /*1df0*/  IMAD R7, R107, UR8, RZ ;  /* 0x000000086b077c24 */ /* 0x000fe2000f8e02ff */
[----:B------:R-:W-:Y:S01]  /*1e00*/  ULOP3.LUT UR40, UR4, UR40, UR5, 0x96, !UPT ;  /* 0x0000002804287292 */ /* 0x000fe2000f8e9605 */
[----:B------:R-:W-:-:S04]  /*1e10*/  IMAD.WIDE.U32 R110, R106, UR8, R4 ;  /* 0x000000086a6e7c25 */ /* 0x000fc8000f8e0004 */
[----:B------:R-:W-:Y:S02]  /*1e20*/  IMAD R7, R106, UR9, R7 ;  /* 0x000000096a077c24 */ /* 0x000fe4000f8e0207 */
[----:B------:R-:W-:Y:S01]  /*1e30*/  IMAD.MOV.U32 R0, RZ, RZ, -0x1 ;  /* 0xffffffffff007424 */ /* 0x000fe200078e00ff */
[----:B------:R-:W-:Y:S06]  /*1e40*/  @P0 BRA `(.L_x_28) ;  /* 0x0000004c00000947 */ /* 0x000fec0003800000 */
[----:B-----5:R-:W-:Y:S01]  /*1e50*/  FSETP.NEU.AND P1, PT, R89, RZ, PT ;  /* 0x000000ff5900720b */ /* 0x020fe20003f2d000 */
[----:B------:R-:W-:Y:S01]  /*1e60*/  IMAD.IADD R4, R90, 0x1, -R3 ;  /* 0x000000015a047824 */ /* 0x000fe200078e0a03 */
[----:B------:R-:W-:Y:S01]  /*1e70*/  BSSY B0, `(.L_x_28) ;  /* 0x00004bd000007945 */ /* 0x000fe20003800000 */
[----:B------:R-:W-:Y:S02]  /*1e80*/  IMAD.IADD R3, R99, 0x1, -R6 ;  /* 0x0000000163037824 */ /* 0x000fe400078e0a06 */
[----:B------:R-:W-:Y:S01]  /*1e90*/  IMAD.IADD R103, R111, 0x1, R7 ;  /* 0x000000016f677824 */ /* 0x000fe200078e0207 */
[----:B------:R-:W-:-:S04]  /*1ea0*/  ISETP.GT.AND P6, PT, R4, RZ, PT ;  /* 0x000000ff0400720c */ /* 0x000fc80003fc4270 */
[----:B------:R-:W-:-:S03]  /*1eb0*/  ISETP.GT.AND P0, PT, R3, RZ, P6 ;  /* 0x000000ff0300720c */ /* 0x000fc60003704270 */
[----:B------:R-:W-:Y:S10]  /*1ec0*/  @!P1 BRA `(.L_x_29) ;  /* 0x0000003400709947 */ /* 0x000ff40003800000 */
[----:B------:R-:W0:Y:S01]  /*1ed0*/  LDC.64 R14, c[0x0][0x5b8] ;  /* 0x00016e00ff0e7b82 */ /* 0x000e220000000a00 */
[----:B------:R-:W-:-:S07]  /*1ee0*/  ULDC.64 UR4, c[0x0][0x5c0] ;  /* 0x0001700000047ab9 */ /* 0x000fce0000000a00 */
[----:B------:R-:W1:Y:S08]  /*1ef0*/  LDC.64 R104, c[0x0][0x5b0] ;  /* 0x00016c00ff687b82 */ /* 0x000e700000000a00 */
[----:B------:R-:W2:Y:S01]  /*1f00*/  LDC.64 R12, c[0x0][0x5a8] ;  /* 0x00016a00ff0c7b82 */ /* 0x000ea20000000a00 */
[-C--:B0-----:R-:W-:Y:S02]  /*1f10*/  IMAD R6, R11, R14.reuse, RZ ;  /* 0x0000000e0b067224 */ /* 0x081fe400078e02ff */
[----:B------:R-:W-:-:S04]  /*1f20*/  IMAD.WIDE.U32 R20, R19, R14, R8 ;  /* 0x0000000e13147225 */ /* 0x000fc800078e0008 */
[----:B------:R-:W-:Y:S02]  /*1f30*/  IMAD R113, R19, R15, R6 ;  /* 0x0000000f13717224 */ /* 0x000fe400078e0206 */
[-C--:B-1----:R-:W-:Y:S02]  /*1f40*/  IMAD R5, R107, R104.reuse, RZ ;  /* 0x000000686b057224 */ /* 0x082fe400078e02ff */
[----:B------:R-:W-:Y:S02]  /*1f50*/  IMAD.IADD R101, R21, 0x1, R113 ;  /* 0x0000000115657824 */ /* 0x000fe400078e0271 */
[----:B------:R-:W-:Y:S02]  /*1f60*/  IMAD.MOV.U32 R100, RZ, RZ, R20 ;  /* 0x000000ffff647224 */ /* 0x000fe400078e0014 */
[C---:B------:R-:W-:Y:S02]  /*1f70*/  IMAD R117, R106.reuse, R105, R5 ;  /* 0x000000696a757224 */ /* 0x040fe400078e0205 */
[----:B------:R-:W-:-:S04]  /*1f80*/  IMAD.WIDE.U32 R6, R106, R104, R100 ;  /* 0x000000686a067225 */ /* 0x000fc800078e0064 */
[----:B------:R-:W-:Y:S01]  /*1f90*/  IMAD.IADD R5, R7, 0x1, R117 ;  /* 0x0000000107057824 */ /* 0x000fe200078e0275 */
[----:B--2---:R-:W-:-:S04]  /*1fa0*/  LEA R10, P1, R6, R12, 0x1 ;  /* 0x0000000c060a7211 */ /* 0x004fc800078208ff */
[----:B------:R-:W-:-:S05]  /*1fb0*/  LEA.HI.X R11, R6, R13, R5, 0x1, P1 ;  /* 0x0000000d060b7211 */ /* 0x000fca00008f0c05 */
[----:B------:R-:W2:Y:S01]  /*1fc0*/  @P0 LDG.E.LTC128B.U16 R5, desc[UR38][R10.64] ;  /* 0x000000260a050981 */ /* 0x000ea2000c1e1520 */
[----:B------:R-:W-:Y:S01]  /*1fd0*/  ISETP.GT.AND P4, PT, R4, 0x1, PT ;  /* 0x000000010400780c */ /* 0x000fe20003f84270 */
[----:B------:R-:W-:Y:S01]  /*1fe0*/  IMAD.WIDE.U32 R6, R106, R104, R8 ;  /* 0x000000686a067225 */ /* 0x000fe200078e0008 */
[----:B------:R-:W-:Y:S01]  /*1ff0*/  BSSY B1, `(.L_x_30) ;  /* 0x0000013000017945 */ /* 0x000fe20003800000 */
[----:B------:R-:W-:Y:S02]  /*2000*/  SHF.L.U64.HI R111, R104, 0x3, R105 ;  /* 0x00000003686f7819 */ /* 0x000fe40000010269 */
[----:B------:R-:W-:Y:S01]  /*2010*/  IMAD.IADD R7, R117, 0x1, R7 ;  /* 0x0000000175077824 */ /* 0x000fe200078e0207 */
[----:B------:R-:W-:Y:S01]  /*2020*/  P2R R116, PR, RZ, 0x10 ;  /* 0x00000010ff747803 */ /* 0x000fe20000000000 */
[----:B------:R-:W-:-:S04]  /*2030*/  IMAD.WIDE.U32 R108, R19, R14, R6 ;  /* 0x0000000e136c7225 */ /* 0x000fc800078e0006 */
[----:B------:R-:W-:Y:S01]  /*2040*/  IMAD.IADD R7, R113, 0x1, R109 ;  /* 0x0000000171077824 */ /* 0x000fe200078e026d */
[----:B------:R-:W-:-:S04]  /*2050*/  LEA R6, P2, R108, R12, 0x1 ;  /* 0x0000000c6c067211 */ /* 0x000fc800078408ff */
[----:B------:R-:W-:Y:S01]  /*2060*/  LEA.HI.X R7, R108, R13, R7, 0x1, P2 ;  /* 0x0000000d6c077211 */ /* 0x000fe200010f0c07 */
[----:B--2---:R-:W-:-:S05]  /*2070*/  HADD2.F32 R102, -RZ, R5.H0_H0 ;  /* 0x20000005ff667230 */ /* 0x004fca0000004100 */
[----:B------:R-:W-:Y:S01]  /*2080*/  FMUL R15, R102, R89 ;  /* 0x00000059660f7220 */ /* 0x000fe20000400000 */
[----:B------:R-:W-:-:S03]  /*2090*/  LEA R102, P1, R110, UR4, 0x1 ;  /* 0x000000046e667c11 */ /* 0x000fc6000f8208ff */
[----:B------:R-:W-:Y:S01]  /*20a0*/  FFMA R15, R56, R88, R15 ;  /* 0x00000058380f7223 */ /* 0x000fe2000000000f */
[----:B------:R-:W-:Y:S01]  /*20b0*/  LEA.HI.X R103, R110, UR5, R103, 0x1, P1 ;  /* 0x000000056e677c11 */ /* 0x000fe200088f0c67 */
[----:B------:R-:W-:Y:S01]  /*20c0*/  IMAD.SHL.U32 R110, R104, 0x8, RZ ;  /* 0x00000008686e7824 */ /* 0x000fe200078e00ff */
[----:B------:R-:W-:Y:S02]  /*20d0*/  ISETP.GT.AND P1, PT, R3, RZ, P4 ;  /* 0x000000ff0300720c */ /* 0x000fe40002724270 */
[----:B------:R-:W-:-:S05]  /*20e0*/  F2FP.F16.F32.PACK_AB R15, RZ, R15 ;  /* 0x0000000fff0f723e */ /* 0x000fca00000000ff */
[----:B------:R0:W-:Y:S06]  /*20f0*/  @P0 STG.E.U16 desc[UR38][R102.64], R15 ;  /* 0x0000000f66000986 */ /* 0x0001ec000c101526 */
[----:B------:R-:W-:Y:S05]  /*2100*/  @!P1 BRA `(.L_x_31) ;  /* 0x0000000000049947 */ /* 0x000fea0003800000 */
[----:B------:R1:W5:Y:S02]  /*2110*/  LDG.E.LTC128B.U16 R5, desc[UR38][R6.64+0x2] ;  /* 0x0000022606057981 */ /* 0x000364000c1e1520 */
.L_x_31:
[----:B------:R-:W-:Y:S05]  /*2120*/  BSYNC B1 ;  /* 0x0000000000017941 */ /* 0x000fea0003800000 */
.L_x_30:
[----:B-----5:R-:W-:Y:S01]  /*2130*/  HADD2.F32 R10, -RZ, R5.H0_H0 ;  /* 0x20000005ff0a7230 */ /* 0x020fe20000004100 */
[----:B------:R-:W-:Y:S01]  /*2140*/  ISETP.GT.AND P0, PT, R3, 0x8, P6 ;  /* 0x000000080300780c */ /* 0x000fe20003704270 */
[----:B------:R-:W-:Y:S01]  /*2150*/  IMAD.WIDE.U32 R114, R106, R104, R110 ;  /* 0x000000686a727225 */ /* 0x000fe200078e006e */
[----:B0-----:R-:W-:-:S03]  /*2160*/  PRMT R15, R5, 0x7610, R15 ;  /* 0x00007610050f7816 */ /* 0x001fc6000000000f */
[----:B------:R-:W-:Y:S01]  /*2170*/  FMUL R10, R10, R89 ;  /* 0x000000590a0a7220 */ /* 0x000fe20000400000 */
[----:B------:R-:W-:Y:S01]  /*2180*/  IMAD.IADD R117, R117, 0x1, R115 ;  /* 0x0000000175757824 */ /* 0x000fe200078e0273 */
[----:B------:R-:W-:Y:S02]  /*2190*/  IADD3 R11, P2, R20, R114, RZ ;  /* 0x00000072140b7210 */ /* 0x000fe40007f5e0ff */
[----:B------:R-:W-:-:S03]  /*21a0*/  FFMA R57, R57, R88, R10 ;  /* 0x0000005839397223 */ /* 0x000fc6000000000a */
[----:B------:R-:W-:Y:S01]  /*21b0*/  IMAD.X R56, R117, 0x1, R101, P2 ;  /* 0x0000000175387824 */ /* 0x000fe200010e0665 */
[C---:B------:R-:W-:Y:S02]  /*21c0*/  LEA R10, P2, R11.reuse, R12, 0x1 ;  /* 0x0000000c0b0a7211 */ /* 0x040fe400078408ff */
[----:B------:R-:W-:Y:S02]  /*21d0*/  F2FP.F16.F32.PACK_AB R57, RZ, R57 ;  /* 0x00000039ff39723e */ /* 0x000fe400000000ff */
[----:B------:R-:W-:Y:S01]  /*21e0*/  LEA.HI.X R11, R11, R13, R56, 0x1, P2 ;  /* 0x0000000d0b0b7211 */ /* 0x000fe200010f0c38 */
[----:B------:R-:W-:Y:S01]  /*21f0*/  @P1 IMAD.MOV.U32 R56, RZ, RZ, R102 ;  /* 0x000000ffff381224 */ /* 0x000fe200078e0066 */
[----:B------:R-:W-:Y:S01]  /*2200*/  PRMT R109, R57, 0x7610, R109 ;  /* 0x00007610396d7816 */ /* 0x000fe2000000006d */
[----:B------:R-:W-:-:S05]  /*2210*/  @P1 IMAD.MOV.U32 R57, RZ, RZ, R103 ;  /* 0x000000ffff391224 */ /* 0x000fca00078e0067 */
[----:B------:R0:W-:Y:S04]  /*2220*/  @P1 STG.E.U16 desc[UR38][R56.64+0x2], R109 ;  /* 0x0000026d38001986 */ /* 0x0001e8000c101526 */
[----:B------:R-:W2:Y:S01]  /*2230*/  @P0 LDG.E.LTC128B.U16 R15, desc[UR38][R10.64] ;  /* 0x000000260a0f0981 */ /* 0x000ea2000c1e1520 */
[----:B------:R-:W-:Y:S01]  /*2240*/  IADD3 R114, P1, R8, R114, RZ ;  /* 0x0000007208727210 */ /* 0x000fe20007f3e0ff */
[----:B------:R-:W-:Y:S01]  /*2250*/  BSSY B1, `(.L_x_32) ;  /* 0x0000012000017945 */ /* 0x000fe20003800000 */
[----:B------:R-:W-:-:S03]  /*2260*/  SHF.L.U64.HI R119, R94, 0x1, R93 ;  /* 0x000000015e777819 */ /* 0x000fc6000001025d */
[----:B------:R-:W-:Y:S01]  /*2270*/  IMAD.X R115, R9, 0x1, R117, P1 ;  /* 0x0000000109737824 */ /* 0x000fe200008e0675 */
[----:B------:R-:W-:Y:S01]  /*2280*/  ISETP.GT.AND P1, PT, R3, 0x8, P4 ;  /* 0x000000080300780c */ /* 0x000fe20002724270 */
[----:B------:R-:W-:Y:S02]  /*2290*/  IMAD.SHL.U32 R117, R94, 0x2, RZ ;  /* 0x000000025e757824 */ /* 0x000fe400078e00ff */
[----:B------:R-:W-:-:S04]  /*22a0*/  IMAD.WIDE.U32 R114, R19, R14, R114 ;  /* 0x0000000e13727225 */ /* 0x000fc800078e0072 */
[----:B0-----:R-:W-:Y:S01]  /*22b0*/  IMAD.IADD R57, R113, 0x1, R115 ;  /* 0x0000000171397824 */ /* 0x001fe200078e0273 */
[----:B------:R-:W-:-:S04]  /*22c0*/  LEA R56, P3, R114, R12, 0x1 ;  /* 0x0000000c72387211 */ /* 0x000fc800078608ff */
[----:B------:R-:W-:Y:S01]  /*22d0*/  LEA.HI.X R57, R114, R13, R57, 0x1, P3 ;  /* 0x0000000d72397211 */ /* 0x000fe200018f0c39 */
[----:B--2---:R-:W-:-:S05]  /*22e0*/  HADD2.F32 R108, -RZ, R15.H0_H0 ;  /* 0x2000000fff6c7230 */ /* 0x004fca0000004100 */
[----:B------:R-:W-:Y:S01]  /*22f0*/  FMUL R5, R108, R89 ;  /* 0x000000596c057220 */ /* 0x000fe20000400000 */
[----:B------:R-:W-:-:S03]  /*2300*/  IADD3 R108, P2, R117, R102, RZ ;  /* 0x00000066756c7210 */ /* 0x000fc60007f5e0ff */
[----:B------:R-:W-:Y:S02]  /*2310*/  FFMA R5, R58, R88, R5 ;  /* 0x000000583a057223 */ /* 0x000fe40000000005 */
[----:B------:R-:W-:-:S03]  /*2320*/  IMAD.X R109, R119, 0x1, R103, P2 ;  /* 0x00000001776d7824 */ /* 0x000fc600010e0667 */
[----:B------:R-:W-:-:S05]  /*2330*/  F2FP.F16.F32.PACK_AB R5, RZ, R5 ;  /* 0x00000005ff05723e */ /* 0x000fca00000000ff */
[----:B------:R0:W-:Y:S01]  /*2340*/  @P0 STG.E.U16 desc[UR38][R108.64], R5 ;  /* 0x000000056c000986 */ /* 0x0001e2000c101526 */
[----:B------:R-:W-:Y:S05]  /*2350*/  @!P1 BRA `(.L_x_33) ;  /* 0x0000000000049947 */ /* 0x000fea0003800000 */
[----:B------:R2:W5:Y:S02]  /*2360*/  LDG.E.LTC128B.U16 R15, desc[UR38][R56.64+0x2] ;  /* 0x00000226380f7981 */ /* 0x000564000c1e1520 */
.L_x_33:
[----:B------:R-:W-:Y:S05]  /*2370*/  BSYNC B1 ;  /* 0x0000000000017941 */ /* 0x000fea0003800000 */
.L_x_32:
[----:B-----5:R-:W-:Y:S01]  /*2380*/  HADD2.F32 R10, -RZ, R15.H0_H0 ;  /* 0x2000000fff0a7230 */ /* 0x020fe20000004100 */
[----:B------:R-:W-:Y:S01]  /*2390*/  ISETP.GT.AND P4, PT, R4, 0x8, PT ;  /* 0x000000080400780c */ /* 0x000fe20003f84270 */
[----:B------:R-:W-:Y:S01]  /*23a0*/  IMAD.MOV.U32 R58, RZ, RZ, R108 ;  /* 0x000000ffff3a7224 */ /* 0x000fe200078e006c */
[----:B------:R-:W-:Y:S01]  /*23b0*/  BSSY B1, `(.L_x_34) ;  /* 0x000000b000017945 */ /* 0x000fe20003800000 */
[----:B------:R-:W-:Y:S01]  /*23c0*/  PRMT R114, R15, 0x7610, R114 ;  /* 0x000076100f727816 */ /* 0x000fe20000000072 */
[----:B------:R-:W-:Y:S01]  /*23d0*/  FMUL R10, R10, R89 ;  /* 0x000000590a0a7220 */ /* 0x000fe20000400000 */
[----:B------:R-:W-:Y:S02]  /*23e0*/  ISETP.GT.AND P0, PT, R3, RZ, P4 ;  /* 0x000000ff0300720c */ /* 0x000fe40002704270 */
[----:B------:R-:W-:Y:S01]  /*23f0*/  P2R R115, PR, RZ, 0x10 ;  /* 0x00000010ff737803 */ /* 0x000fe20000000000 */
[----:B------:R-:W-:Y:S01]  /*2400*/  FFMA R10, R59, R88, R10 ;  /* 0x000000583b0a7223 */ /* 0x000fe2000000000a */
[----:B------:R-:W-:-:S04]  /*2410*/  IMAD.MOV.U32 R59, RZ, RZ, R109 ;  /* 0x000000ffff3b7224 */ /* 0x000fc800078e006d */
[----:B------:R-:W-:-:S05]  /*2420*/  F2FP.F16.F32.PACK_AB R10, RZ, R10 ;  /* 0x0000000aff0a723e */ /* 0x000fca00000000ff */
[----:B------:R3:W-:Y:S01]  /*2430*/  @P1 STG.E.U16 desc[UR38][R58.64+0x2], R10 ;  /* 0x0000020a3a001986 */ /* 0x0007e2000c101526 */
[----:B------:R-:W-:Y:S05]  /*2440*/  @!P0 BRA `(.L_x_35) ;  /* 0x0000000000048947 */ /* 0x000fea0003800000 */
[----:B------:R4:W5:Y:S02]  /*2450*/  LDG.E.LTC128B.U16 R114, desc[UR38][R6.64+0x10] ;  /* 0x0000102606727981 */ /* 0x000964000c1e1520 */
.L_x_35:
[----:B------:R-:W-:Y:S05]  /*2460*/  BSYNC B1 ;  /* 0x0000000000017941 */ /* 0x000fea0003800000 */
.L_x_34:
[----:B---3-5:R-:W-:Y:S01]  /*2470*/  HADD2.F32 R10, -RZ, R114.H0_H0 ;  /* 0x20000072ff0a7230 */ /* 0x028fe20000004100 */
[C---:B0-----:R-:W-:Y:S01]  /*2480*/  SHF.L.U64.HI R5, R95.reuse, 0x1, R92 ;  /* 0x000000015f057819 */ /* 0x041fe2000001025c */
[----:B------:R-:W-:Y:S01]  /*2490*/  IMAD.SHL.U32 R15, R95, 0x2, RZ ;  /* 0x000000025f0f7824 */ /* 0x000fe200078e00ff */
[----:B------:R-:W-:Y:S01]  /*24a0*/  ISETP.GT.AND P3, PT, R4, 0x9, PT ;  /* 0x000000090400780c */ /* 0x000fe20003f64270 */
[----:B------:R-:W-:Y:S01]  /*24b0*/  BSSY B1, `(.L_x_36) ;  /* 0x000000b000017945 */ /* 0x000fe20003800000 */
[----:B------:R-:W-:Y:S02]  /*24c0*/  FMUL R11, R10, R89 ;  /* 0x000000590a0b7220 */ /* 0x000fe40000400000 */
[----:B------:R-:W-:Y:S02]  /*24d0*/  IADD3 R10, P1, P2, R15, R102, R117 ;  /* 0x000000660f0a7210 */ /* 0x000fe40007a3e075 */
[----:B------:R-:W-:Y:S01]  /*24e0*/  FFMA R60, R60, R88, R11 ;  /* 0x000000583c3c7223 */ /* 0x000fe2000000000b */
[----:B------:R-:W-:-:S02]  /*24f0*/  P2R R117, PR, RZ, 0x8 ;  /* 0x00000008ff757803 */ /* 0x000fc40000000000 */
[----:B------:R-:W-:Y:S02]  /*2500*/  IADD3.X R11, R5, R103, R119, P1, P2 ;  /* 0x00000067050b7210 */ /* 0x000fe40000fe4477 */
[----:B------:R-:W-:Y:S02]  /*2510*/  F2FP.F16.F32.PACK_AB R60, RZ, R60 ;  /* 0x0000003cff3c723e */ /* 0x000fe400000000ff */
[----:B------:R-:W-:-:S03]  /*2520*/  ISETP.GT.AND P1, PT, R3, RZ, P3 ;  /* 0x000000ff0300720c */ /* 0x000fc60001f24270 */
[----:B------:R0:W-:Y:S10]  /*2530*/  @P0 STG.E.U16 desc[UR38][R102.64+0x10], R60 ;  /* 0x0000103c66000986 */ /* 0x0001f4000c101526 */
[----:B------:R-:W-:Y:S05]  /*2540*/  @!P1 BRA `(.L_x_37) ;  /* 0x0000000000049947 */ /* 0x000fea0003800000 */
[----:B------:R3:W5:Y:S02]  /*2550*/  LDG.E.LTC128B.U16 R114, desc[UR38][R6.64+0x12] ;  /* 0x0000122606727981 */ /* 0x000764000c1e1520 */
.L_x_37:
[----:B------:R-:W-:Y:S05]  /*2560*/  BSYNC B1 ;  /* 0x0000000000017941 */ /* 0x000fea0003800000 */
.L_x_36:
[----:B0----5:R-:W-:Y:S01]  /*2570*/  HADD2.F32 R60, -RZ, R114.H0_H0 ;  /* 0x20000072ff3c7230 */ /* 0x021fe20000004100 */
[----:B------:R-:W-:Y:S01]  /*2580*/  ISETP.GT.AND P0, PT, R3, 0x8, P4 ;  /* 0x000000080300780c */ /* 0x000fe20002704270 */
[----:B------:R-:W-:Y:S03]  /*2590*/  BSSY B1, `(.L_x_38) ;  /* 0x000000a000017945 */ /* 0x000fe60003800000 */
[----:B------:R-:W-:-:S04]  /*25a0*/  FMUL R60, R60, R89 ;  /* 0x000000593c3c7220 */ /* 0x000fc80000400000 */
[----:B------:R-:W-:Y:S01]  /*25b0*/  FFMA R60, R61, R88, R60 ;  /* 0x000000583d3c7223 */ /* 0x000fe2000000003c */
[----:B------:R-:W-:-:S04]  /*25c0*/  @P1 IMAD.MOV.U32 R61, RZ, RZ, R103 ;  /* 0x000000ffff3d1224 */ /* 0x000fc800078e0067 */
[----:B------:R-:W-:-:S04]  /*25d0*/  F2FP.F16.F32.PACK_AB R60, RZ, R60 ;  /* 0x0000003cff3c723e */ /* 0x000fc800000000ff */
[----:B------:R-:W-:Y:S01]  /*25e0*/  PRMT R118, R60, 0x7610, R118 ;  /* 0x000076103c767816 */ /* 0x000fe20000000076 */
[----:B------:R-:W-:-:S05]  /*25f0*/  @P1 IMAD.MOV.U32 R60, RZ, RZ, R102 ;  /* 0x000000ffff3c1224 */ /* 0x000fca00078e0066 */
[----:B------:R0:W-:Y:S01]  /*2600*/  @P1 STG.E.U16 desc[UR38][R60.64+0x12], R118 ;  /* 0x000012763c001986 */ /* 0x0001e2000c101526 */
[----:B------:R-:W-:Y:S05]  /*2610*/  @!P0 BRA `(.L_x_39) ;  /* 0x0000000000048947 */ /* 0x000fea0003800000 */
[----:B------:R0:W5:Y:S02]  /*2620*/  LDG.E.LTC128B.U16 R114, desc[UR38][R56.64+0x10] ;  /* 0x0000102638727981 */ /* 0x000164000c1e1520 */
.L_x_39:
[----:B------:R-:W-:Y:S05]  /*2630*/  BSYNC B1 ;  /* 0x0000000000017941 */ /* 0x000fea0003800000 */
.L_x_38:
[----:B0----5:R-:W-:Y:S01]  /*2640*/  HADD2.F32 R60, -RZ, R114.H0_H0 ;  /* 0x20000072ff3c7230 */ /* 0x021fe20000004100 */
[----:B------:R-:W-:Y:S01]  /*2650*/  ISETP.GT.AND P1, PT, R3, 0x8, P3 ;  /* 0x000000080300780c */ /* 0x000fe20001f24270 */
[----:B------:R-:W-:Y:S03]  /*2660*/  BSSY B1, `(.L_x_40) ;  /* 0x0000007000017945 */ /* 0x000fe60003800000 */
[----:B------:R-:W-:-:S04]  /*2670*/  FMUL R61, R60, R89 ;  /* 0x000000593c3d7220 */ /* 0x000fc80000400000 */
[----:B------:R-:W-:-:S05]  /*2680*/  FFMA R61, R62, R88, R61 ;  /* 0x000000583e3d7223 */ /* 0x000fca000000003d */
[----:B------:R-:W-:-:S05]  /*2690*/  F2FP.F16.F32.PACK_AB R61, RZ, R61 ;  /* 0x0000003dff3d723e */ /* 0x000fca00000000ff */
[----:B------:R0:W-:Y:S01]  /*26a0*/  @P0 STG.E.U16 desc[UR38][R58.64+0x10], R61 ;  /* 0x0000103d3a000986 */ /* 0x0001e2000c101526 */
[----:B------:R-:W-:Y:S05]  /*26b0*/  @!P1 BRA `(.L_x_41) ;  /* 0x0000000000049947 */ /* 0x000fea0003800000 */
[----:B------:R0:W5:Y:S02]  /*26c0*/  LDG.E.LTC128B.U16 R114, desc[UR38][R56.64+0x12] ;  /* 0x0000122638727981 */ /* 0x000164000c1e1520 */
.L_x_41:
[----:B------:R-:W-:Y:S05]  /*26d0*/  BSYNC B1 ;  /* 0x0000000000017941 */ /* 0x000fea0003800000 */
.L_x_40:
[----:B-----5:R-:W-:Y:S01]  /*26e0*/  HADD2.F32 R60, -RZ, R114.H0_H0 ;  /* 0x20000072ff3c7230 */ /* 0x020fe20000004100 */
[----:B------:R-:W-:Y:S01]  /*26f0*/  IADD3 R121, P0, R106, 0x80, RZ ;  /* 0x000000806a797810 */ /* 0x000fe20007f1e0ff */
[----:B------:R-:W-:Y:S01]  /*2700*/  BSSY B1, `(.L_x_42) ;  /* 0x000000b000017945 */ /* 0x000fe20003800000 */
[----:B------:R-:W-:Y:S02]  /*2710*/  ISETP.GT.AND P2, PT, R4, 0x10, PT ;  /* 0x000000100400780c */ /* 0x000fe40003f44270 */
[----:B------:R-:W-:Y:S01]  /*2720*/  FMUL R60, R60, R89 ;  /* 0x000000593c3c7220 */ /* 0x000fe20000400000 */
[----:B------:R-:W-:Y:S01]  /*2730*/  IMAD.X R107, RZ, RZ, R107, P0 ;  /* 0x000000ffff6b7224 */ /* 0x000fe200000e066b */
[----:B------:R-:W-:Y:S02]  /*2740*/  ISETP.GT.AND P0, PT, R3, RZ, P2 ;  /* 0x000000ff0300720c */ /* 0x000fe40001704270 */
[----:B------:R-:W-:Y:S01]  /*2750*/  FFMA R60, R63, R88, R60 ;  /* 0x000000583f3c7223 */ /* 0x000fe2000000003c */
[----:B------:R-:W-:-:S04]  /*2760*/  P2R R118, PR, RZ, 0x4 ;  /* 0x00000004ff767803 */ /* 0x000fc80000000000 */
[----:B------:R-:W-:-:S05]  /*2770*/  F2FP.F16.F32.PACK_AB R60, RZ, R60 ;  /* 0x0000003cff3c723e */ /* 0x000fca00000000ff */
[----:B------:R0:W-:Y:S01]  /*2780*/  @P1 STG.E.U16 desc[UR38][R58.64+0x12], R60 ;  /* 0x0000123c3a001986 */ /* 0x0001e2000c101526 */
[----:B------:R-:W-:Y:S05]  /*2790*/  @!P0 BRA `(.L_x_43) ;  /* 0x0000000000048947 */ /* 0x000fea0003800000 */
[----:B------:R0:W5:Y:S02]  /*27a0*/  LDG.E.LTC128B.U16 R114, desc[UR38][R6.64+0x20] ;  /* 0x0000202606727981 */ /* 0x000164000c1e1520 */
.L_x_43:
[----:B------:R-:W-:Y:S05]  /*27b0*/  BSYNC B1 ;  /* 0x0000000000017941 */ /* 0x000fea0003800000 */
.L_x_42:
[----:B0----5:R-:W-:Y:S01]  /*27c0*/  HADD2.F32 R60, -RZ, R114.H0_H0 ;  /* 0x20000072ff3c7230 */ /* 0x021fe20000004100 */
[----:B------:R-:W-:Y:S01]  /*27d0*/  ISETP.GT.AND P1, PT, R4, 0x11, PT ;  /* 0x000000110400780c */ /* 0x000fe20003f24270 */
[-C--:B------:R-:W-:Y:S01]  /*27e0*/  IMAD.WIDE.U32 R62, R121, R104.reuse, R8 ;  /* 0x00000068793e7225 */ /* 0x080fe200078e0008 */
[----:B------:R-:W-:Y:S03]  /*27f0*/  BSSY B1, `(.L_x_44) ;  /* 0x0000021000017945 */ /* 0x000fe60003800000 */
[----:B------:R-:W-:Y:S01]  /*2800*/  FMUL R21, R60, R89 ;  /* 0x000000593c157220 */ /* 0x000fe20000400000 */
[----:B------:R-:W-:-:S03]  /*2810*/  IMAD R60, R107, R104, RZ ;  /* 0x000000686b3c7224 */ /* 0x000fc600078e02ff */
[----:B------:R-:W-:Y:S01]  /*2820*/  FFMA R21, R64, R88, R21 ;  /* 0x0000005840157223 */ /* 0x000fe20000000015 */
[C---:B------:R-:W-:Y:S02]  /*2830*/  IMAD R119, R121.reuse, R105, R60 ;  /* 0x0000006979777224 */ /* 0x040fe400078e023c */
[----:B------:R-:W-:Y:S02]  /*2840*/  IMAD.WIDE.U32 R60, R121, R104, R100 ;  /* 0x00000068793c7225 */ /* 0x000fe400078e0064 */
[----:B------:R-:W-:Y:S02]  /*2850*/  F2FP.F16.F32.PACK_AB R21, RZ, R21 ;  /* 0x00000015ff15723e */ /* 0x000fe400000000ff */
[----:B------:R-:W-:Y:S02]  /*2860*/  IMAD.IADD R63, R119, 0x1, R63 ;  /* 0x00000001773f7824 */ /* 0x000fe400078e023f */
[----:B------:R-:W-:Y:S01]  /*2870*/  PRMT R105, R21, 0x7610, R105 ;  /* 0x0000761015697816 */ /* 0x000fe20000000069 */
[----:B------:R-:W-:-:S02]  /*2880*/  IMAD.IADD R21, R61, 0x1, R119 ;  /* 0x000000013d157824 */ /* 0x000fc400078e0277 */
[----:B------:R-:W-:Y:S02]  /*2890*/  IMAD.WIDE.U32 R106, R19, R14, R62 ;  /* 0x0000000e136a7225 */ /* 0x000fe400078e003e */
[----:B------:R0:W-:Y:S01]  /*28a0*/  @P0 STG.E.U16 desc[UR38][R102.64+0x20], R105 ;  /* 0x0000206966000986 */ /* 0x0001e2000c101526 */
[----:B------:R-:W-:-:S04]  /*28b0*/  LEA R62, P0, R60, R12, 0x1 ;  /* 0x0000000c3c3e7211 */ /* 0x000fc800078008ff */
[----:B------:R-:W-:Y:S01]  /*28c0*/  LEA.HI.X R63, R60, R13, R21, 0x1, P0 ;  /* 0x0000000d3c3f7211 */ /* 0x000fe200000f0c15 */
[----:B------:R-:W-:Y:S01]  /*28d0*/  IMAD.IADD R21, R113, 0x1, R107 ;  /* 0x0000000171157824 */ /* 0x000fe200078e026b */
[----:B------:R-:W-:-:S04]  /*28e0*/  LEA R60, P0, R106, R12, 0x1 ;  /* 0x0000000c6a3c7211 */ /* 0x000fc800078008ff */
[----:B------:R-:W-:Y:S01]  /*28f0*/  LEA.HI.X R61, R106, R13, R21, 0x1, P0 ;  /* 0x0000000d6a3d7211 */ /* 0x000fe200000f0c15 */
[----:B0-----:R-:W-:-:S04]  /*2900*/  IMAD.WIDE.U32 R104, R121, R104, R110 ;  /* 0x0000006879687225 */ /* 0x001fc800078e006e */
[----:B------:R-:W-:Y:S01]  /*2910*/  IMAD.IADD R119, R119, 0x1, R105 ;  /* 0x0000000177777824 */ /* 0x000fe200078e0269 */
[----:B------:R-:W-:-:S05]  /*2920*/  IADD3 R64, P0, R20, R104, RZ ;  /* 0x0000006814407210 */ /* 0x000fca0007f1e0ff */
[----:B------:R-:W-:Y:S01]  /*2930*/  IMAD.X R100, R119, 0x1, R101, P0 ;  /* 0x0000000177647824 */ /* 0x000fe200000e0665 */
[----:B------:R-:W-:-:S05]  /*2940*/  IADD3 R20, P0, R8, R104, RZ ;  /* 0x0000006808147210 */ /* 0x000fca0007f1e0ff */
[----:B------:R-:W-:Y:S01]  /*2950*/  IMAD.X R21, R9, 0x1, R119, P0 ;  /* 0x0000000109157824 */ /* 0x000fe200000e0677 */
[----:B------:R-:W-:Y:S01]  /*2960*/  LEA R8, P0, R64, R12, 0x1 ;  /* 0x0000000c40087211 */ /* 0x000fe200078008ff */
[----:B------:R-:W-:-:S03]  /*2970*/  IMAD.WIDE.U32 R20, R19, R14, R20 ;  /* 0x0000000e13147225 */ /* 0x000fc600078e0014 */
[----:B------:R-:W-:Y:S02]  /*2980*/  LEA.HI.X R9, R64, R13, R100, 0x1, P0 ;  /* 0x0000000d40097211 */ /* 0x000fe400000f0c64 */
[----:B------:R-:W-:Y:S01]  /*2990*/  P2R R100, PR, RZ, 0x2 ;  /* 0x00000002ff647803 */ /* 0x000fe20000000000 */
[----:B------:R-:W-:Y:S01]  /*29a0*/  IMAD.IADD R113, R113, 0x1, R21 ;  /* 0x0000000171717824 */ /* 0x000fe200078e0215 */
[----:B------:R-:W-:-:S04]  /*29b0*/  LEA R12, P0, R20, R12, 0x1 ;  /* 0x0000000c140c7211 */ /* 0x000fc800078008ff */
[----:B------:R-:W-:Y:S02]  /*29c0*/  LEA.HI.X R13, R20, R13, R113, 0x1, P0 ;  /* 0x0000000d140d7211 */ /* 0x000fe400000f0c71 */
[----:B------:R-:W-:-:S13]  /*29d0*/  ISETP.GT.AND P0, PT, R3, RZ, P1 ;  /* 0x000000ff0300720c */ /* 0x000fda0000f04270 */
[----:B------:R-:W-:Y:S05]  /*29e0*/  @!P0 BRA `(.L_x_45) ;  /* 0x0000000000048947 */ /* 0x000fea0003800000 */
[----:B------:R0:W5:Y:S02]  /*29f0*/  LDG.E.LTC128B.U16 R114, desc[UR38][R6.64+0x22] ;  /* 0x0000222606727981 */ /* 0x000164000c1e1520 */
.L_x_45:
[----:B------:R-:W-:Y:S05]  /*2a00*/  BSYNC B1 ;  /* 0x0000000000017941 */ /* 0x000fea0003800000 */
.L_x_44:
[----:B-----5:R-:W-:Y:S01]  /*2a10*/  HADD2.F32 R14, -RZ, R114.H0_H0 ;  /* 0x20000072ff0e7230 */ /* 0x020fe20000004100 */
[----:B------:R-:W-:Y:S01]  /*2a20*/  BSSY B1, `(.L_x_46) ;  /* 0x000000a000017945 */ /* 0x000fe20003800000 */
[----:B------:R-:W-:Y:S02]  /*2a30*/  @P0 IMAD.MOV.U32 R20, RZ, RZ, R102 ;  /* 0x000000ffff140224 */ /* 0x000fe400078e0066 */
[----:B------:R-:W-:Y:S02]  /*2a40*/  @P0 IMAD.MOV.U32 R21, RZ, RZ, R103 ;  /* 0x000000ffff150224 */ /* 0x000fe400078e0067 */
[----:B------:R-:W-:-:S04]  /*2a50*/  FMUL R14, R14, R89 ;  /* 0x000000590e0e7220 */ /* 0x000fc80000400000 */
[----:B------:R-:W-:-:S05]  /*2a60*/  FFMA R14, R65, R88, R14 ;  /* 0x00000058410e7223 */ /* 0x000fca000000000e */
[----:B------:R-:W-:-:S05]  /*2a70*/  F2FP.F16.F32.PACK_AB R14, RZ, R14 ;  /* 0x0000000eff0e723e */ /* 0x000fca00000000ff */
[----:B------:R0:W-:Y:S01]  /*2a80*/  @P0 STG.E.U16 desc[UR38][R20.64+0x22], R14 ;  /* 0x0000220e14000986 */ /* 0x0001e2000c101526 */
[----:B------:R-:W-:-:S13]  /*2a90*/  ISETP.GT.AND P0, PT, R3, 0x8, P2 ;  /* 0x000000080300780c */ /* 0x000fda0001704270 */
[----:B0-----:R-:W-:Y:S05]  /*2aa0*/  @!P0 BRA `(.L_x_47) ;  /* 0x0000000000048947 */ /* 0x001fea0003800000 */
[----:B------:R0:W5:Y:S02]  /*2ab0*/  LDG.E.LTC128B.U16 R114, desc[UR38][R56.64+0x20] ;  /* 0x0000202638727981 */ /* 0x000164000c1e1520 */
.L_x_47:
[----:B------:R-:W-:Y:S05]  /*2ac0*/  BSYNC B1 ;  /* 0x0000000000017941 */ /* 0x000fea0003800000 */
.L_x_46:
[----:B-----5:R-:W-:Y:S01]  /*2ad0*/  HADD2.F32 R14, -RZ, R114.H0_H0 ;  /* 0x20000072ff0e7230 */ /* 0x020fe20000004100 */
[----:B------:R-:W-:Y:S04]  /*2ae0*/  BSSY B1, `(.L_x_48) ;  /* 0x0000008000017945 */ /* 0x000fe80003800000 */
[----:B------:R-:W-:-:S04]  /*2af0*/  FMUL R19, R14, R89 ;  /* 0x000000590e137220 */ /* 0x000fc80000400000 */
[----:B------:R-:W-:-:S05]  /*2b00*/  FFMA R19, R66, R88, R19 ;  /* 0x0000005842137223 */ /* 0x000fca0000000013 */
[----:B------:R-:W-:-:S05]  /*2b10*/  F2FP.F16.F32.PACK_AB R19, RZ, R19 ;  /* 0x00000013ff13723e */ /* 0x000fca00000000ff */
[----:B------:R0:W-:Y:S01]  /*2b20*/  @P0 STG.E.U16 desc[UR38][R58.64+0x20], R19 ;  /* 0x000020133a000986 */ /* 0x0001e2000c101526 */
[----:B------:R-:W-:-:S13]  /*2b30*/  ISETP.GT.AND P0, PT, R3, 0x8, P1 ;  /* 0x000000080300780c */ /* 0x000fda0000f04270 */
[----:B0-----:R-:W-:Y:S05]  /*2b40*/  @!P0 BRA `(.L_x_49) ;  /* 0x0000000000048947 */ /* 0x001fea0003800000 */
[----:B------:R0:W5:Y:S02]  /*2b50*/  LDG.E.LTC128B.U16 R114, desc[UR38][R56.64+0x22] ;  /* 0x0000222638727981 */ /* 0x000164000c1e1520 */
.L_x_49:
[----:B------:R-:W-:Y:S05]  /*2b60*/  BSYNC B1 ;  /* 0x0000000000017941 */ /* 0x000fea0003800000 */
.L_x_48:
[----:B-----5:R-:W-:Y:S01]  /*2b70*/  HADD2.F32 R14, -RZ, R114.H0_H0 ;  /* 0x20000072ff0e7230 */ /* 0x020fe20000004100 */
[----:B------:R-:W-:Y:S01]  /*2b80*/  ISETP.GT.AND P2, PT, R4, 0x18, PT ;  /* 0x000000180400780c */ /* 0x000fe20003f44270 */
[----:B------:R-:W-:Y:S03]  /*2b90*/  BSSY B1, `(.L_x_50) ;  /* 0x0000009000017945 */ /* 0x000fe60003800000 */
[----:B------:R-:W-:Y:S01]  /*2ba0*/  FMUL R14, R14, R89 ;  /* 0x000000590e0e7220 */ /* 0x000fe20000400000 */
[----:B------:R-:W-:-:S03]  /*2bb0*/  P2R R101, PR, RZ, 0x4 ;  /* 0x00000004ff657803 */ /* 0x000fc60000000000 */
[----:B------:R-:W-:-:S05]  /*2bc0*/  FFMA R14, R67, R88, R14 ;  /* 0x00000058430e7223 */ /* 0x000fca000000000e */
[----:B------:R-:W-:-:S05]  /*2bd0*/  F2FP.F16.F32.PACK_AB R14, RZ, R14 ;  /* 0x0000000eff0e723e */ /* 0x000fca00000000ff */
[----:B------:R0:W-:Y:S01]  /*2be0*/  @P0 STG.E.U16 desc[UR38][R58.64+0x22], R14 ;  /* 0x0000220e3a000986 */ /* 0x0001e2000c101526 */
[----:B------:R-:W-:-:S13]  /*2bf0*/  ISETP.GT.AND P0, PT, R3, RZ, P2 ;  /* 0x000000ff0300720c */ /* 0x000fda0001704270 */
[----:B0-----:R-:W-:Y:S05]  /*2c00*/  @!P0 BRA `(.L_x_51) ;  /* 0x0000000000048947 */ /* 0x001fea0003800000 */
[----:B------:R0:W5:Y:S02]  /*2c10*/  LDG.E.LTC128B.U16 R114, desc[UR38][R6.64+0x30] ;  /* 0x0000302606727981 */ /* 0x000164000c1e1520 */
.L_x_51:
[----:B------:R-:W-:Y:S05]  /*2c20*/  BSYNC B1 ;  /* 0x0000000000017941 */ /* 0x000fea0003800000 */
.L_x_50:
[----:B-----5:R-:W-:Y:S01]  /*2c30*/  HADD2.F32 R14, -RZ, R114.H0_H0 ;  /* 0x20000072ff0e7230 */ /* 0x020fe20000004100 */
[----:B------:R-:W-:Y:S01]  /*2c40*/  ISETP.GT.AND P1, PT, R4, 0x19, PT ;  /* 0x000000190400780c */ /* 0x000fe20003f24270 */
[----:B------:R-:W-:Y:S01]  /*2c50*/  @P0 IMAD.MOV.U32 R20, RZ, RZ, R102 ;  /* 0x000000ffff140224 */ /* 0x000fe200078e0066 */
[----:B------:R-:W-:Y:S01]  /*2c60*/  BSSY B1, `(.L_x_52) ;  /* 0x000000a000017945 */ /* 0x000fe20003800000 */
[----:B------:R-:W-:Y:S02]  /*2c70*/  @P0 IMAD.MOV.U32 R21, RZ, RZ, R103 ;  /* 0x000000ffff150224 */ /* 0x000fe400078e0067 */
[----:B------:R-:W-:-:S04]  /*2c80*/  FMUL R19, R14, R89 ;  /* 0x000000590e137220 */ /* 0x000fc80000400000 */
[----:B------:R-:W-:Y:S01]  /*2c90*/  FFMA R19, R68, R88, R19 ;  /* 0x0000005844137223 */ /* 0x000fe20000000013 */
[----:B------:R-:W-:-:S04]  /*2ca0*/  P2R R68, PR, RZ, 0x2 ;  /* 0x00000002ff447803 */ /* 0x000fc80000000000 */
[----:B------:R-:W-:-:S05]  /*2cb0*/  F2FP.F16.F32.PACK_AB R19, RZ, R19 ;  /* 0x00000013ff13723e */ /* 0x000fca00000000ff */
[----:B------:R0:W-:Y:S01]  /*2cc0*/  @P0 STG.E.U16 desc[UR38][R20.64+0x30], R19 ;  /* 0x0000301314000986 */ /* 0x0001e2000c101526 */
[----:B------:R-:W-:-:S13]  /*2cd0*/  ISETP.GT.AND P0, PT, R3, RZ, P1 ;  /* 0x000000ff0300720c */ /* 0x000fda0000f04270 */
[----:B0-----:R-:W-:Y:S05]  /*2ce0*/  @!P0 BRA `(.L_x_53) ;  /* 0x0000000000048947 */ /* 0x001fea0003800000 */
[----:B------:R0:W5:Y:S02]  /*2cf0*/  LDG.E.LTC128B.U16 R114, desc[UR38][R6.64+0x32] ;  /* 0x0000322606727981 */ /* 0x000164000c1e1520 */
.L_x_53:
[----:B------:R-:W-:Y:S05]  /*2d00*/  BSYNC B1 ;  /* 0x0000000000017941 */ /* 0x000fea0003800000 */
.L_x_52:
        /* <DEDUP_REMOVED lines=11> */
.L_x_55:
[----:B------:R-:W-:Y:S05]  /*2dc0*/  BSYNC B1 ;  /* 0x0000000000017941 */ /* 0x000fea0003800000 */
.L_x_54:
        /* <DEDUP_REMOVED lines=9> */
.L_x_57:
[----:B------:R-:W-:Y:S05]  /*2e60*/  BSYNC B1 ;  /* 0x0000000000017941 */ /* 0x000fea0003800000 */
.L_x_56:
        /* <DEDUP_REMOVED lines=11> */
.L_x_59:
[----:B------:R-:W-:Y:S05]  /*2f20*/  BSYNC B1 ;  /* 0x0000000000017941 */ /* 0x000fea0003800000 */
.L_x_58:
[----:B-----5:R-:W-:Y:S01]  /*2f30*/  HADD2.F32 R14, -RZ, R114.H0_H0 ;  /* 0x20000072ff0e7230 */ /* 0x020fe20000004100 */
[----:B------:R-:W-:Y:S01]  /*2f40*/  ISETP.GT.AND P1, PT, R4, 0x21, PT ;  /* 0x000000210400780c */ /* 0x000fe20003f24270 */
[----:B------:R-:W-:Y:S01]  /*2f50*/  @P0 IMAD.MOV.U32 R20, RZ, RZ, R102 ;  /* 0x000000ffff140224 */ /* 0x000fe200078e0066 */
[----:B------:R-:W-:Y:S01]  /*2f60*/  BSSY B1, `(.L_x_60) ;  /* 0x000000a000017945 */ /* 0x000fe20003800000 */
[----:B------:R-:W-:Y:S02]  /*2f70*/  @P0 IMAD.MOV.U32 R21, RZ, RZ, R103 ;  /* 0x000000ffff150224 */ /* 0x000fe400078e0067 */
        /* <DEDUP_REMOVED lines=8> */
.L_x_61:
[----:B------:R-:W-:Y:S05]  /*3000*/  BSYNC B1 ;  /* 0x0000000000017941 */ /* 0x000fea0003800000 */
.L_x_60:
        /* <DEDUP_REMOVED lines=11> */
.L_x_63:
[----:B------:R-:W-:Y:S05]  /*30c0*/  BSYNC B1 ;  /* 0x0000000000017941 */ /* 0x000fea0003800000 */
.L_x_62:
        /* <DEDUP_REMOVED lines=9> */
.L_x_65:
[----:B------:R-:W-:Y:S05]  /*3160*/  BSYNC B1 ;  /* 0x0000000000017941 */ /* 0x000fea0003800000 */
.L_x_64:
        /* <DEDUP_REMOVED lines=11> */
.L_x_67:
[----:B------:R-:W-:Y:S05]  /*3220*/  BSYNC B1 ;  /* 0x0000000000017941 */ /* 0x000fea0003800000 */
.L_x_66:
        /* <DEDUP_REMOVED lines=13> */
.L_x_69:
[----:B------:R-:W-:Y:S05]  /*3300*/  BSYNC B1 ;  /* 0x0000000000017941 */ /* 0x000fea0003800000 */
.L_x_68:
        /* <DEDUP_REMOVED lines=11> */
.L_x_71:
[----:B------:R-:W-:Y:S05]  /*33c0*/  BSYNC B1 ;  /* 0x0000000000017941 */ /* 0x000fea0003800000 */
.L_x_70:
        /* <DEDUP_REMOVED lines=9> */
.L_x_73:
[----:B------:R-:W-:Y:S05]  /*3460*/  BSYNC B1 ;  /* 0x0000000000017941 */ /* 0x000fea0003800000 */
.L_x_72:
[----:B-----5:R-:W-:Y:S01]  /*3470*/  HADD2.F32 R14, -RZ, R114.H0_H0 ;  /* 0x20000072ff0e7230 */ /* 0x020fe20000004100 */
[----:B------:R-:W-:Y:S01]  /*3480*/  ISETP.GT.AND P3, PT, R4, 0x30, PT ;  /* 0x000000300400780c */ /* 0x000fe20003f64270 */
[----:B------:R-:W-:Y:S03]  /*3490*/  BSSY B1, `(.L_x_74) ;  /* 0x0000008000017945 */ /* 0x000fe60003800000 */
[----:B------:R-:W-:-:S04]  /*34a0*/  FMUL R14, R14, R89 ;  /* 0x000000590e0e7220 */ /* 0x000fc80000400000 */
[----:B------:R-:W-:-:S05]  /*34b0*/  FFMA R14, R79, R88, R14 ;  /* 0x000000584f0e7223 */ /* 0x000fca000000000e */
[----:B------:R-:W-:-:S05]  /*34c0*/  F2FP.F16.F32.PACK_AB R14, RZ, R14 ;  /* 0x0000000eff0e723e */ /* 0x000fca00000000ff */
[----:B------:R0:W-:Y:S01]  /*34d0*/  @P0 STG.E.U16 desc[UR38][R58.64+0x52], R14 ;  /* 0x0000520e3a000986 */ /* 0x0001e2000c101526 */
[----:B------:R-:W-:-:S13]  /*34e0*/  ISETP.GT.AND P0, PT, R3, RZ, P3 ;  /* 0x000000ff0300720c */ /* 0x000fda0001f04270 */
[----:B0-----:R-:W-:Y:S05]  /*34f0*/  @!P0 BRA `(.L_x_75) ;  /* 0x0000000000048947 */ /* 0x001fea0003800000 */
[----:B------:R0:W5:Y:S02]  /*3500*/  LDG.E.LTC128B.U16 R114, desc[UR38][R6.64+0x60] ;  /* 0x0000602606727981 */ /* 0x000164000c1e1520 */
.L_x_75:
[----:B------:R-:W-:Y:S05]  /*3510*/  BSYNC B1 ;  /* 0x0000000000017941 */ /* 0x000fea0003800000 */
.L_x_74:
[----:B-----5:R-:W-:Y:S01]  /*3520*/  HADD2.F32 R14, -RZ, R114.H0_H0 ;  /* 0x20000072ff0e7230 */ /* 0x020fe20000004100 */
[----:B------:R-:W-:Y:S01]  /*3530*/  ISETP.GT.AND P2, PT, R4, 0x31, PT ;  /* 0x000000310400780c */ /* 0x000fe20003f44270 */
[----:B------:R-:W-:Y:S01]  /*3540*/  @P0 IMAD.MOV.U32 R20, RZ, RZ, R102 ;  /* 0x000000ffff140224 */ /* 0x000fe200078e0066 */
[----:B------:R-:W-:Y:S01]  /*3550*/  BSSY B1, `(.L_x_76) ;  /* 0x0000009000017945 */ /* 0x000fe20003800000 */
[----:B------:R-:W-:Y:S02]  /*3560*/  @P0 IMAD.MOV.U32 R21, RZ, RZ, R103 ;  /* 0x000000ffff150224 */ /* 0x000fe400078e0067 */
[----:B------:R-:W-:-:S04]  /*3570*/  FMUL R19, R14, R89 ;  /* 0x000000590e137220 */ /* 0x000fc80000400000 */
[----:B------:R-:W-:-:S05]  /*3580*/  FFMA R19, R80, R88, R19 ;  /* 0x0000005850137223 */ /* 0x000fca0000000013 */
[----:B------:R-:W-:-:S05]  /*3590*/  F2FP.F16.F32.PACK_AB R19, RZ, R19 ;  /* 0x00000013ff13723e */ /* 0x000fca00000000ff */
[----:B------:R0:W-:Y:S01]  /*35a0*/  @P0 STG.E.U16 desc[UR38][R20.64+0x60], R19 ;  /* 0x0000601314000986 */ /* 0x0001e2000c101526 */
[----:B------:R-:W-:-:S13]  /*35b0*/  ISETP.GT.AND P0, PT, R3, RZ, P2 ;  /* 0x000000ff0300720c */ /* 0x000fda0001704270 */
[----:B0-----:R-:W-:Y:S05]  /*35c0*/  @!P0 BRA `(.L_x_77) ;  /* 0x0000000000048947 */ /* 0x001fea0003800000 */
[----:B------:R0:W5:Y:S02]  /*35d0*/  LDG.E.LTC128B.U16 R114, desc[UR38][R6.64+0x62] ;  /* 0x0000622606727981 */ /* 0x000164000c1e1520 */
.L_x_77:
[----:B------:R-:W-:Y:S05]  /*35e0*/  BSYNC B1 ;  /* 0x0000000000017941 */ /* 0x000fea0003800000 */
.L_x_76:
        /* <DEDUP_REMOVED lines=11> */
.L_x_79:
[----:B------:R-:W-:Y:S05]  /*36a0*/  BSYNC B1 ;  /* 0x0000000000017941 */ /* 0x000fea0003800000 */
.L_x_78:
        /* <DEDUP_REMOVED lines=9> */
.L_x_81:
[----:B------:R-:W-:Y:S05]  /*3740*/  BSYNC B1 ;  /* 0x0000000000017941 */ /* 0x000fea0003800000 */
.L_x_80:
        /* <DEDUP_REMOVED lines=10> */
.L_x_83:
[----:B------:R-:W-:Y:S05]  /*37f0*/  BSYNC B1 ;  /* 0x0000000000017941 */ /* 0x000fea0003800000 */
.L_x_82:
        /* <DEDUP_REMOVED lines=8> */
[----:B------:R-:W-:-:S05]  /*3880*/  IADD3 R20, P0, R15, R108, RZ ;  /* 0x0000006c0f147210 */ /* 0x000fca0007f1e0ff */
[----:B------:R-:W-:Y:S01]  /*3890*/  IMAD.X R21, R5, 0x1, R109, P0 ;  /* 0x0000000105157824 */ /* 0x000fe200000e066d */
[----:B------:R-:W-:-:S05]  /*38a0*/  IADD3 R64, P0, R15, R108, RZ ;  /* 0x0000006c0f407210 */ /* 0x000fca0007f1e0ff */
[----:B------:R-:W-:Y:S01]  /*38b0*/  IMAD.X R65, R5, 0x1, R109, P0 ;  /* 0x0000000105417824 */ /* 0x000fe200000e066d */
[----:B------:R-:W-:-:S05]  /*38c0*/  IADD3 R14, P0, R15, R102, RZ ;  /* 0x000000660f0e7210 */ /* 0x000fca0007f1e0ff */
[----:B------:R-:W-:Y:S01]  /*38d0*/  IMAD.X R15, R5, 0x1, R103, P0 ;  /* 0x00000001050f7824 */ /* 0x000fe200000e0667 */
[----:B------:R-:W-:-:S04]  /*38e0*/  ISETP.GT.AND P0, PT, R4, 0x39, PT ;  /* 0x000000390400780c */ /* 0x000fc80003f04270 */
[----:B------:R-:W-:-:S13]  /*38f0*/  ISETP.GT.AND P4, PT, R3, RZ, P0 ;  /* 0x000000ff0300720c */ /* 0x000fda0000784270 */
[----:B0-----:R-:W-:Y:S05]  /*3900*/  @!P4 BRA `(.L_x_85) ;  /* 0x000000000004c947 */ /* 0x001fea0003800000 */
[----:B------:R0:W5:Y:S02]  /*3910*/  LDG.E.LTC128B.U16 R114, desc[UR38][R6.64+0x72] ;  /* 0x0000722606727981 */ /* 0x000164000c1e1520 */
.L_x_85:
[----:B------:R-:W-:Y:S05]  /*3920*/  BSYNC B1 ;  /* 0x0000000000017941 */ /* 0x000fea0003800000 */
.L_x_84:
        /* <DEDUP_REMOVED lines=9> */
.L_x_87:
[----:B------:R-:W-:Y:S05]  /*39c0*/  BSYNC B1 ;  /* 0x0000000000017941 */ /* 0x000fea0003800000 */
.L_x_86:
        /* <DEDUP_REMOVED lines=9> */
.L_x_89:
[----:B------:R-:W-:Y:S05]  /*3a60*/  BSYNC B1 ;  /* 0x0000000000017941 */ /* 0x000fea0003800000 */
.L_x_88:
[----:B-----5:R-:W-:-:S05]  /*3a70*/  HADD2.F32 R4, -RZ, R114.H0_H0 ;  /* 0x20000072ff047230 */ /* 0x020fca0000004100 */
[----:B------:R-:W-:-:S04]  /*3a80*/  FMUL R4, R4, R89 ;  /* 0x0000005904047220 */ /* 0x000fc80000400000 */
[----:B------:R-:W-:-:S05]  /*3a90*/  FFMA R4, R87, R88, R4 ;  /* 0x0000005857047223 */ /* 0x000fca0000000004 */
[----:B------:R-:W-:-:S04]  /*3aa0*/  F2FP.F16.F32.PACK_AB R4, RZ, R4 ;  /* 0x00000004ff04723e */ /* 0x000fc800000000ff */
[----:B-1-34-:R-:W-:-:S05]  /*3ab0*/  PRMT R6, R4, 0x7610, R6 ;  /* 0x0000761004067816 */ /* 0x01afca0000000006 */
[----:B------:R1:W-:Y:S01]  /*3ac0*/  @P4 STG.E.U16 desc[UR38][R58.64+0x72], R6 ;  /* 0x000072063a004986 */ /* 0x0003e2000c101526 */
[----:B------:R-:W-:-:S13]  /*3ad0*/  ISETP.GT.AND P4, PT, R3, 0x80, P6 ;  /* 0x000000800300780c */ /* 0x000fda0003784270 */
[----:B------:R-:W3:Y:S01]  /*3ae0*/  @P4 LDG.E.LTC128B.U16 R114, desc[UR38][R62.64] ;  /* 0x000000263e724981 */ /* 0x000ee2000c1e1520 */
[----:B------:R-:W-:Y:S01]  /*3af0*/  BSSY B1, `(.L_x_90) ;  /* 0x000000a000017945 */ /* 0x000fe20003800000 */
[----:B---3--:R-:W-:-:S05]  /*3b00*/  HADD2.F32 R4, -RZ, R114.H0_H0 ;  /* 0x20000072ff047230 */ /* 0x008fca0000004100 */
[----:B------:R-:W-:-:S04]  /*3b10*/  FMUL R5, R4, R89 ;  /* 0x0000005904057220 */ /* 0x000fc80000400000 */
[----:B------:R-:W-:-:S05]  /*3b20*/  FFMA R5, R24, R88, R5 ;  /* 0x0000005818057223 */ /* 0x000fca0000000005 */
[----:B------:R-:W-:-:S05]  /*3b30*/  F2FP.F16.F32.PACK_AB R5, RZ, R5 ;  /* 0x00000005ff05723e */ /* 0x000fca00000000ff */
[----:B------:R1:W-:Y:S01]  /*3b40*/  @P4 STG.E.U16 desc[UR38][R14.64], R5 ;  /* 0x000000050e004986 */ /* 0x0003e2000c101526 */
[----:B------:R-:W-:-:S04]  /*3b50*/  ISETP.NE.AND P4, PT, R116, RZ, PT ;  /* 0x000000ff7400720c */ /* 0x000fc80003f85270 */
[----:B------:R-:W-:-:S13]  /*3b60*/  ISETP.GT.AND P4, PT, R3, 0x80, P4 ;  /* 0x000000800300780c */ /* 0x000fda0002784270 */
[----:B-1----:R-:W-:Y:S05]  /*3b70*/  @!P4 BRA `(.L_x_91) ;  /* 0x000000000004c947 */ /* 0x002fea0003800000 */
[----:B------:R1:W5:Y:S02]  /*3b80*/  LDG.E.LTC128B.U16 R114, desc[UR38][R60.64+0x2] ;  /* 0x000002263c727981 */ /* 0x000364000c1e1520 */
.L_x_91:
[----:B------:R-:W-:Y:S05]  /*3b90*/  BSYNC B1 ;  /* 0x0000000000017941 */ /* 0x000fea0003800000 */
.L_x_90:
[----:B-----5:R-:W-:Y:S01]  /*3ba0*/  HADD2.F32 R4, -RZ, R114.H0_H0 ;  /* 0x20000072ff047230 */ /* 0x020fe20000004100 */
[----:B------:R-:W-:Y:S01]  /*3bb0*/  ISETP.GT.AND P6, PT, R3, 0x88, P6 ;  /* 0x000000880300780c */ /* 0x000fe200037c4270 */
[----:B------:R-:W-:Y:S01]  /*3bc0*/  @P4 IMAD.MOV.U32 R5, RZ, RZ, R15 ;  /* 0x000000ffff054224 */ /* 0x000fe200078e000f */
[----:B------:R-:W-:Y:S02]  /*3bd0*/  BSSY B1, `(.L_x_92) ;  /* 0x0000009000017945 */ /* 0x000fe40003800000 */
[----:B------:R-:W-:-:S04]  /*3be0*/  FMUL R4, R4, R89 ;  /* 0x0000005904047220 */ /* 0x000fc80000400000 */
[----:B------:R-:W-:-:S05]  /*3bf0*/  FFMA R4, R25, R88, R4 ;  /* 0x0000005819047223 */ /* 0x000fca0000000004 */
[----:B------:R-:W-:-:S04]  /*3c00*/  F2FP.F16.F32.PACK_AB R4, RZ, R4 ;  /* 0x00000004ff04723e */ /* 0x000fc800000000ff */
[----:B------:R-:W-:Y:S01]  /*3c10*/  PRMT R6, R4, 0x7610, R6 ;  /* 0x0000761004067816 */ /* 0x000fe20000000006 */
[----:B------:R-:W-:-:S05]  /*3c20*/  @P4 IMAD.MOV.U32 R4, RZ, RZ, R14 ;  /* 0x000000ffff044224 */ /* 0x000fca00078e000e */
[----:B------:R3:W-:Y:S01]  /*3c30*/  @P4 STG.E.U16 desc[UR38][R4.64+0x2], R6 ;  /* 0x0000020604004986 */ /* 0x0007e2000c101526 */
[----:B------:R-:W-:Y:S05]  /*3c40*/  @!P6 BRA `(.L_x_93) ;  /* 0x000000000004e947 */ /* 0x000fea0003800000 */
[----:B------:R4:W5:Y:S02]  /*3c50*/  LDG.E.LTC128B.U16 R114, desc[UR38][R8.64] ;  /* 0x0000002608727981 */ /* 0x000964000c1e1520 */
.L_x_93:
[----:B------:R-:W-:Y:S05]  /*3c60*/  BSYNC B1 ;  /* 0x0000000000017941 */ /* 0x000fea0003800000 */
.L_x_92:
[----:B---3-5:R-:W-:Y:S01]  /*3c70*/  HADD2.F32 R4, -RZ, R114.H0_H0 ;  /* 0x20000072ff047230 */ /* 0x028fe20000004100 */
[----:B------:R-:W-:Y:S01]  /*3c80*/  ISETP.NE.AND P4, PT, R116, RZ, PT ;  /* 0x000000ff7400720c */ /* 0x000fe20003f85270 */
[----:B------:R-:W-:Y:S03]  /*3c90*/  BSSY B1, `(.L_x_94) ;  /* 0x0000008000017945 */ /* 0x000fe60003800000 */
[----:B------:R-:W-:Y:S01]  /*3ca0*/  FMUL R5, R4, R89 ;  /* 0x0000005904057220 */ /* 0x000fe20000400000 */
[----:B------:R-:W-:-:S03]  /*3cb0*/  ISETP.GT.AND P4, PT, R3, 0x88, P4 ;  /* 0x000000880300780c */ /* 0x000fc60002784270 */
[----:B------:R-:W-:-:S05]  /*3cc0*/  FFMA R5, R26, R88, R5 ;  /* 0x000000581a057223 */ /* 0x000fca0000000005 */
[----:B------:R-:W-:-:S05]  /*3cd0*/  F2FP.F16.F32.PACK_AB R5, RZ, R5 ;  /* 0x00000005ff05723e */ /* 0x000fca00000000ff */
[----:B------:R3:W-:Y:S01]  /*3ce0*/  @P6 STG.E.U16 desc[UR38][R20.64], R5 ;  /* 0x0000000514006986 */ /* 0x0007e2000c101526 */
[----:B------:R-:W-:Y:S05]  /*3cf0*/  @!P4 BRA `(.L_x_95) ;  /* 0x000000000004c947 */ /* 0x000fea0003800000 */
[----:B------:R0:W5:Y:S02]  /*3d00*/  LDG.E.LTC128B.U16 R114, desc[UR38][R12.64+0x2] ;  /* 0x000002260c727981 */ /* 0x000164000c1e1520 */
.L_x_95:
[----:B------:R-:W-:Y:S05]  /*3d10*/  BSYNC B1 ;  /* 0x0000000000017941 */ /* 0x000fea0003800000 */
.L_x_94:
[----:B-----5:R-:W-:Y:S01]  /*3d20*/  HADD2.F32 R4, -RZ, R114.H0_H0 ;  /* 0x20000072ff047230 */ /* 0x020fe20000004100 */
[----:B------:R-:W-:Y:S01]  /*3d30*/  ISETP.NE.AND P6, PT, R115, RZ, PT ;  /* 0x000000ff7300720c */ /* 0x000fe20003fc5270 */
[----:B------:R-:W-:Y:S03]  /*3d40*/  BSSY B1, `(.L_x_96) ;  /* 0x0000008000017945 */ /* 0x000fe60003800000 */
[----:B------:R-:W-:-:S04]  /*3d50*/  FMUL R4, R4, R89 ;  /* 0x0000005904047220 */ /* 0x000fc80000400000 */
[----:B------:R-:W-:-:S05]  /*3d60*/  FFMA R4, R27, R88, R4 ;  /* 0x000000581b047223 */ /* 0x000fca0000000004 */
[----:B------:R-:W-:-:S05]  /*3d70*/  F2FP.F16.F32.PACK_AB R4, RZ, R4 ;  /* 0x00000004ff04723e */ /* 0x000fca00000000ff */
[----:B------:R0:W-:Y:S01]  /*3d80*/  @P4 STG.E.U16 desc[UR38][R64.64+0x2], R4 ;  /* 0x0000020440004986 */ /* 0x0001e2000c101526 */
[----:B------:R-:W-:-:S13]  /*3d90*/  ISETP.GT.AND P4, PT, R3, 0x80, P6 ;  /* 0x000000800300780c */ /* 0x000fda0003784270 */
[----:B0-----:R-:W-:Y:S05]  /*3da0*/  @!P4 BRA `(.L_x_97) ;  /* 0x000000000004c947 */ /* 0x001fea0003800000 */
[----:B------:R0:W5:Y:S02]  /*3db0*/  LDG.E.LTC128B.U16 R114, desc[UR38][R60.64+0x10] ;  /* 0x000010263c727981 */ /* 0x000164000c1e1520 */
.L_x_97:
[----:B------:R-:W-:Y:S05]  /*3dc0*/  BSYNC B1 ;  /* 0x0000000000017941 */ /* 0x000fea0003800000 */
.L_x_96:
[----:B-----5:R-:W-:Y:S01]  /*3dd0*/  HADD2.F32 R4, -RZ, R114.H0_H0 ;  /* 0x20000072ff047230 */ /* 0x020fe20000004100 */
[----:B------:R-:W-:Y:S01]  /*3de0*/  ISETP.NE.AND P6, PT, R117, RZ, PT ;  /* 0x000000ff7500720c */ /* 0x000fe20003fc5270 */
[----:B------:R-:W-:Y:S03]  /*3df0*/  BSSY B1, `(.L_x_98) ;  /* 0x000000b000017945 */ /* 0x000fe60003800000 */
[----:B---3--:R-:W-:Y:S01]  /*3e00*/  FMUL R5, R4, R89 ;  /* 0x0000005904057220 */ /* 0x008fe20000400000 */
[----:B------:R-:W-:-:S03]  /*3e10*/  @P4 IMAD.MOV.U32 R4, RZ, RZ, R14 ;  /* 0x000000ffff044224 */ /* 0x000fc600078e000e */
[----:B------:R-:W-:-:S05]  /*3e20*/  FFMA R5, R28, R88, R5 ;  /* 0x000000581c057223 */ /* 0x000fca0000000005 */
[----:B------:R-:W-:-:S04]  /*3e30*/  F2FP.F16.F32.PACK_AB R5, RZ, R5 ;  /* 0x00000005ff05723e */ /* 0x000fc800000000ff */
[----:B------:R-:W-:Y:S01]  /*3e40*/  PRMT R6, R5, 0x7610, R6 ;  /* 0x0000761005067816 */ /* 0x000fe20000000006 */
[----:B------:R-:W-:-:S05]  /*3e50*/  @P4 IMAD.MOV.U32 R5, RZ, RZ, R15 ;  /* 0x000000ffff054224 */ /* 0x000fca00078e000f */
[----:B------:R3:W-:Y:S01]  /*3e60*/  @P4 STG.E.U16 desc[UR38][R4.64+0x10], R6 ;  /* 0x0000100604004986 */ /* 0x0007e2000c101526 */
[----:B------:R-:W-:-:S13]  /*3e70*/  ISETP.GT.AND P4, PT, R3, 0x80, P6 ;  /* 0x000000800300780c */ /* 0x000fda0003784270 */
[----:B---3--:R-:W-:Y:S05]  /*3e80*/  @!P4 BRA `(.L_x_99) ;  /* 0x000000000004c947 */ /* 0x008fea0003800000 */
[----:B------:R3:W5:Y:S02]  /*3e90*/  LDG.E.LTC128B.U16 R114, desc[UR38][R60.64+0x12] ;  /* 0x000012263c727981 */ /* 0x000764000c1e1520 */
.L_x_99:
[----:B------:R-:W-:Y:S05]  /*3ea0*/  BSYNC B1 ;  /* 0x0000000000017941 */ /* 0x000fea0003800000 */
.L_x_98:
[----:B-----5:R-:W-:Y:S01]  /*3eb0*/  HADD2.F32 R4, -RZ, R114.H0_H0 ;  /* 0x20000072ff047230 */ /* 0x020fe20000004100 */
[----:B------:R-:W-:Y:S01]  /*3ec0*/  BSSY B1, `(.L_x_100) ;  /* 0x000000c000017945 */ /* 0x000fe20003800000 */
[----:B------:R-:W-:-:S03]  /*3ed0*/  @P4 IMAD.MOV.U32 R5, RZ, RZ, R15 ;  /* 0x000000ffff054224 */ /* 0x000fc600078e000f */
[----:B------:R-:W-:-:S04]  /*3ee0*/  FMUL R4, R4, R89 ;  /* 0x0000005904047220 */ /* 0x000fc80000400000 */
[----:B------:R-:W-:-:S05]  /*3ef0*/  FFMA R4, R29, R88, R4 ;  /* 0x000000581d047223 */ /* 0x000fca0000000004 */
[----:B------:R-:W-:-:S04]  /*3f00*/  F2FP.F16.F32.PACK_AB R4, RZ, R4 ;  /* 0x00000004ff04723e */ /* 0x000fc800000000ff */
[----:B------:R-:W-:Y:S01]  /*3f10*/  PRMT R6, R4, 0x7610, R6 ;  /* 0x0000761004067816 */ /* 0x000fe20000000006 */
[----:B------:R-:W-:-:S05]  /*3f20*/  @P4 IMAD.MOV.U32 R4, RZ, RZ, R14 ;  /* 0x000000ffff044224 */ /* 0x000fca00078e000e */
[----:B------:R0:W-:Y:S01]  /*3f30*/  @P4 STG.E.U16 desc[UR38][R4.64+0x12], R6 ;  /* 0x0000120604004986 */ /* 0x0001e2000c101526 */
[----:B------:R-:W-:-:S04]  /*3f40*/  ISETP.NE.AND P4, PT, R115, RZ, PT ;  /* 0x000000ff7300720c */ /* 0x000fc80003f85270 */
[----:B------:R-:W-:-:S13]  /*3f50*/  ISETP.GT.AND P4, PT, R3, 0x88, P4 ;  /* 0x000000880300780c */ /* 0x000fda0002784270 */
[----:B0-----:R-:W-:Y:S05]  /*3f60*/  @!P4 BRA `(.L_x_101) ;  /* 0x000000000004c947 */ /* 0x001fea0003800000 */
[----:B------:R0:W5:Y:S02]  /*3f70*/  LDG.E.LTC128B.U16 R114, desc[UR38][R12.64+0x10] ;  /* 0x000010260c727981 */ /* 0x000164000c1e1520 */
.L_x_101:
[----:B------:R-:W-:Y:S05]  /*3f80*/  BSYNC B1 ;  /* 0x0000000000017941 */ /* 0x000fea0003800000 */
.L_x_100:
        /* <DEDUP_REMOVED lines=9> */
.L_x_103:
[----:B------:R-:W-:Y:S05]  /*4020*/  BSYNC B1 ;  /* 0x0000000000017941 */ /* 0x000fea0003800000 */
.L_x_102:
[----:B-----5:R-:W-:Y:S01]  /*4030*/  HADD2.F32 R4, -RZ, R114.H0_H0 ;  /* 0x20000072ff047230 */ /* 0x020fe20000004100 */
[----:B------:R-:W-:Y:S01]  /*4040*/  ISETP.NE.AND P6, PT, R118, RZ, PT ;  /* 0x000000ff7600720c */ /* 0x000fe20003fc5270 */
        /* <DEDUP_REMOVED lines=8> */
[----:B------:R-:W-:-:S13]  /*40d0*/  ISETP.GT.AND P4, PT, R3, 0x80, P6 ;  /* 0x000000800300780c */ /* 0x000fda0003784270 */
[----:B0-----:R-:W-:Y:S05]  /*40e0*/  @!P4 BRA `(.L_x_105) ;  /* 0x000000000004c947 */ /* 0x001fea0003800000 */
[----:B------:R0:W5:Y:S02]  /*40f0*/  LDG.E.LTC128B.U16 R114, desc[UR38][R60.64+0x20] ;  /* 0x000020263c727981 */ /* 0x000164000c1e1520 */
.L_x_105:
[----:B------:R-:W-:Y:S05]  /*4100*/  BSYNC B1 ;  /* 0x0000000000017941 */ /* 0x000fea0003800000 */
.L_x_104:
[----:B-----5:R-:W-:Y:S01]  /*4110*/  HADD2.F32 R4, -RZ, R114.H0_H0 ;  /* 0x20000072ff047230 */ /* 0x020fe20000004100 */
[----:B------:R-:W-:Y:S01]  /*4120*/  ISETP.NE.AND P6, PT, R100, RZ, PT ;  /* 0x000000ff6400720c */ /* 0x000fe20003fc5270 */
[----:B------:R-:W-:Y:S03]  /*4130*/  BSSY B1, `(.L_x_106) ;  /* 0x000000b000017945 */ /* 0x000fe60003800000 */
[----:B------:R-:W-:Y:S01]  /*4140*/  FMUL R5, R4, R89 ;  /* 0x0000005904057220 */ /* 0x000fe20000400000 */
[----:B------:R-:W-:-:S03]  /*4150*/  @P4 IMAD.MOV.U32 R4, RZ, RZ, R14 ;  /* 0x000000ffff044224 */ /* 0x000fc600078e000e */
        /* <DEDUP_REMOVED lines=8> */
.L_x_107:
[----:B------:R-:W-:Y:S05]  /*41e0*/  BSYNC B1 ;  /* 0x0000000000017941 */ /* 0x000fea0003800000 */
.L_x_106:
        /* <DEDUP_REMOVED lines=13> */
.L_x_109:
[----:B------:R-:W-:Y:S05]  /*42c0*/  BSYNC B1 ;  /* 0x0000000000017941 */ /* 0x000fea0003800000 */
.L_x_108:
[----:B-----5:R-:W-:Y:S01]  /*42d0*/  HADD2.F32 R4, -RZ, R114.H0_H0 ;  /* 0x20000072ff047230 */ /* 0x020fe20000004100 */
[----:B------:R-:W-:Y:S04]  /*42e0*/  BSSY B1, `(.L_x_110) ;  /* 0x000000b000017945 */ /* 0x000fe80003800000 */
        /* <DEDUP_REMOVED lines=10> */
.L_x_111:
[----:B------:R-:W-:Y:S05]  /*4390*/  BSYNC B1 ;  /* 0x0000000000017941 */ /* 0x000fea0003800000 */
.L_x_110:
        /* <DEDUP_REMOVED lines=13> */
.L_x_113:
[----:B------:R-:W-:Y:S05]  /*4470*/  BSYNC B1 ;  /* 0x0000000000017941 */ /* 0x000fea0003800000 */
.L_x_112:
        /* <DEDUP_REMOVED lines=13> */
.L_x_115:
[----:B------:R-:W-:Y:S05]  /*4550*/  BSYNC B1 ;  /* 0x0000000000017941 */ /* 0x000fea0003800000 */
.L_x_114:
        /* <DEDUP_REMOVED lines=13> */
.L_x_117:
[----:B------:R-:W-:Y:S05]  /*4630*/  BSYNC B1 ;  /* 0x0000000000017941 */ /* 0x000fea0003800000 */
.L_x_116:
        /* <DEDUP_REMOVED lines=12> */
.L_x_119:
[----:B------:R-:W-:Y:S05]  /*4700*/  BSYNC B1 ;  /* 0x0000000000017941 */ /* 0x000fea0003800000 */
.L_x_118:
        /* <DEDUP_REMOVED lines=13> */
.L_x_121:
[----:B------:R-:W-:Y:S05]  /*47e0*/  BSYNC B1 ;  /* 0x0000000000017941 */ /* 0x000fea0003800000 */
.L_x_120:
        /* <DEDUP_REMOVED lines=13> */
.L_x_123:
[----:B------:R-:W-:Y:S05]  /*48c0*/  BSYNC B1 ;  /* 0x0000000000017941 */ /* 0x000fea0003800000 */
.L_x_122:
        /* <DEDUP_REMOVED lines=13> */
.L_x_125:
[----:B------:R-:W-:Y:S05]  /*49a0*/  BSYNC B1 ;  /* 0x0000000000017941 */ /* 0x000fea0003800000 */
.L_x_124:
        /* <DEDUP_REMOVED lines=12> */
.L_x_127:
[----:B------:R-:W-:Y:S05]  /*4a70*/  BSYNC B1 ;  /* 0x0000000000017941 */ /* 0x000fea0003800000 */
.L_x_126:
        /* <DEDUP_REMOVED lines=13> */
.L_x_129:
[----:B------:R-:W-:Y:S05]  /*4b50*/  BSYNC B1 ;  /* 0x0000000000017941 */ /* 0x000fea0003800000 */
.L_x_128:
        /* <DEDUP_REMOVED lines=12> */
.L_x_131:
[----:B------:R-:W-:Y:S05]  /*4c20*/  BSYNC B1 ;  /* 0x0000000000017941 */ /* 0x000fea0003800000 */
.L_x_130:
        /* <DEDUP_REMOVED lines=12> */
.L_x_133:
[----:B------:R-:W-:Y:S05]  /*4cf0*/  BSYNC B1 ;  /* 0x0000000000017941 */ /* 0x000fea0003800000 */
.L_x_132:
[----:B-----5:R-:W-:Y:S01]  /*4d00*/  HADD2.F32 R4, -RZ, R114.H0_H0 ;  /* 0x20000072ff047230 */ /* 0x020fe20000004100 */
[----:B------:R-:W-:Y:S01]  /*4d10*/  ISETP.GT.AND P5, PT, R3, 0x88, P5 ;  /* 0x000000880300780c */ /* 0x000fe20002fa4270 */
        /* <DEDUP_REMOVED lines=8> */
[----:B------:R-:W-:Y:S05]  /*4da0*/  @!P5 BRA `(.L_x_135) ;  /* 0x000000000004d947 */ /* 0x000fea0003800000 */
[----:B------:R0:W5:Y:S02]  /*4db0*/  LDG.E.LTC128B.U16 R114, desc[UR38][R12.64+0x52] ;  /* 0x000052260c727981 */ /* 0x000164000c1e1520 */
.L_x_135:
[----:B------:R-:W-:Y:S05]  /*4dc0*/  BSYNC B1 ;  /* 0x0000000000017941 */ /* 0x000fea0003800000 */
.L_x_134:
[----:B0----5:R-:W-:Y:S01]  /*4dd0*/  HADD2.F32 R4, -RZ, R114.H0_H0 ;  /* 0x20000072ff047230 */ /* 0x021fe20000004100 */
        /* <DEDUP_REMOVED lines=11> */
.L_x_137:
[----:B------:R-:W-:Y:S05]  /*4e90*/  BSYNC B1 ;  /* 0x0000000000017941 */ /* 0x000fea0003800000 */
.L_x_136:
[----:B0----5:R-:W-:Y:S01]  /*4ea0*/  HADD2.F32 R4, -RZ, R114.H0_H0 ;  /* 0x20000072ff047230 */ /* 0x021fe20000004100 */
        /* <DEDUP_REMOVED lines=11> */
.L_x_139:
[----:B------:R-:W-:Y:S05]  /*4f60*/  BSYNC B1 ;  /* 0x0000000000017941 */ /* 0x000fea0003800000 */
.L_x_138:
        /* <DEDUP_REMOVED lines=12> */
.L_x_141:
[----:B------:R-:W-:Y:S05]  /*5030*/  BSYNC B1 ;  /* 0x0000000000017941 */ /* 0x000fea0003800000 */
.L_x_140:
        /* <DEDUP_REMOVED lines=12> */
.L_x_143:
[----:B------:R-:W-:Y:S05]  /*5100*/  BSYNC B1 ;  /* 0x0000000000017941 */ /* 0x000fea0003800000 */
.L_x_142:
        /* <DEDUP_REMOVED lines=12> */
.L_x_145:
[----:B------:R-:W-:Y:S05]  /*51d0*/  BSYNC B1 ;  /* 0x0000000000017941 */ /* 0x000fea0003800000 */
.L_x_144:
        /* <DEDUP_REMOVED lines=12> */
.L_x_147:
[----:B------:R-:W-:Y:S05]  /*52a0*/  BSYNC B1 ;  /* 0x0000000000017941 */ /* 0x000fea0003800000 */
.L_x_146:
        /* <DEDUP_REMOVED lines=9> */
.L_x_149:
[----:B------:R-:W-:Y:S05]  /*5340*/  BSYNC B1 ;  /* 0x0000000000017941 */ /* 0x000fea0003800000 */
.L_x_148:
        /* <DEDUP_REMOVED lines=12> */
.L_x_151:
[----:B------:R-:W-:Y:S05]  /*5410*/  BSYNC B1 ;  /* 0x0000000000017941 */ /* 0x000fea0003800000 */
.L_x_150:
[----:B------:R-:W-:Y:S05]  /*5420*/  @!P0 BRA `(.L_x_152) ;  /* 0x0000001400848947 */ /* 0x000fea0003800000 */
[----:B-----5:R-:W-:-:S05]  /*5430*/  HADD2.F32 R114, -RZ, R114.H0_H0 ;  /* 0x20000072ff727230 */ /* 0x020fca0000004100 */
[----:B------:R-:W-:-:S04]  /*5440*/  FMUL R114, R114, R89 ;  /* 0x0000005972727220 */ /* 0x000fc80000400000 */
[----:B------:R-:W-:-:S05]  /*5450*/  FFMA R114, R55, R88, R114 ;  /* 0x0000005837727223 */ /* 0x000fca0000000072 */
[----:B------:R-:W-:-:S05]  /*5460*/  F2FP.F16.F32.PACK_AB R114, RZ, R114 ;  /* 0x00000072ff72723e */ /* 0x000fca00000000ff */
[----:B------:R0:W-:Y:S01]  /*5470*/  STG.E.U16 desc[UR38][R10.64+0x72], R114 ;  /* 0x000072720a007986 */ /* 0x0001e2000c101526 */
[----:B------:R-:W-:Y:S05]  /*5480*/  BRA `(.L_x_152) ;  /* 0x00000014006c7947 */ /* 0x000fea0003800000 */
.L_x_29:
[----:B------:R-:W-:Y:S01]  /*5490*/  ULDC.64 UR4, c[0x0][0x5c0] ;  /* 0x0001700000047ab9 */ /* 0x000fe20000000a00 */
[-C--:B------:R-:W-:Y:S01]  /*54a0*/  FMUL R56, R56, R88.reuse ;  /* 0x0000005838387220 */ /* 0x080fe20000400000 */
[----:B------:R-:W-:Y:S01]  /*54b0*/  LEA R10, P1, R110, UR4, 0x1 ;  /* 0x000000046e0a7c11 */ /* 0x000fe2000f8208ff */
[----:B------:R-:W-:Y:S01]  /*54c0*/  IMAD.SHL.U32 R7, R94, 0x2, RZ ;  /* 0x000000025e077824 */ /* 0x000fe200078e00ff */
[----:B------:R-:W-:Y:S01]  /*54d0*/  ISETP.GT.AND P3, PT, R4, 0x1, PT ;  /* 0x000000010400780c */ /* 0x000fe20003f64270 */
[----:B------:R-:W-:Y:S01]  /*54e0*/  FMUL R57, R57, R88 ;  /* 0x0000005839397220 */ /* 0x000fe20000400000 */
[----:B------:R-:W-:Y:S01]  /*54f0*/  F2FP.F16.F32.PACK_AB R56, RZ, R56 ;  /* 0x00000038ff38723e */ /* 0x000fe200000000ff */
[-C--:B------:R-:W-:Y:S01]  /*5500*/  FMUL R58, R58, R88.reuse ;  /* 0x000000583a3a7220 */ /* 0x080fe20000400000 */
[----:B------:R-:W-:Y:S01]  /*5510*/  LEA.HI.X R11, R110, UR5, R103, 0x1, P1 ;  /* 0x000000056e0b7c11 */ /* 0x000fe200088f0c67 */
[-C--:B------:R-:W-:Y:S01]  /*5520*/  FMUL R59, R59, R88.reuse ;  /* 0x000000583b3b7220 */ /* 0x080fe20000400000 */
[----:B------:R-:W-:Y:S01]  /*5530*/  ISETP.GT.AND P1, PT, R3, RZ, P3 ;  /* 0x000000ff0300720c */ /* 0x000fe20001f24270 */
[----:B------:R-:W-:Y:S01]  /*5540*/  IMAD.SHL.U32 R19, R95, 0x2, RZ ;  /* 0x000000025f137824 */ /* 0x000fe200078e00ff */
[----:B------:R-:W-:Y:S01]  /*5550*/  ISETP.GT.AND P2, PT, R3, 0x8, P6 ;  /* 0x000000080300780c */ /* 0x000fe20003744270 */
[----:B------:R-:W-:Y:S01]  /*5560*/  @P0 STG.E.U16 desc[UR38][R10.64], R56 ;  /* 0x000000380a000986 */ /* 0x000fe2000c101526 */
[----:B------:R-:W-:Y:S01]  /*5570*/  SHF.L.U64.HI R5, R94, 0x1, R93 ;  /* 0x000000015e057819 */ /* 0x000fe2000001025d */
[----:B------:R-:W-:Y:S01]  /*5580*/  FMUL R60, R60, R88 ;  /* 0x000000583c3c7220 */ /* 0x000fe20000400000 */
[----:B------:R-:W-:Y:S01]  /*5590*/  IADD3 R8, P0, R7, R10, RZ ;  /* 0x0000000a07087210 */ /* 0x000fe20007f1e0ff */
[-C--:B------:R-:W-:Y:S01]  /*55a0*/  FMUL R61, R61, R88.reuse ;  /* 0x000000583d3d7220 */ /* 0x080fe20000400000 */
[----:B------:R-:W-:Y:S01]  /*55b0*/  F2FP.F16.F32.PACK_AB R57, RZ, R57 ;  /* 0x00000039ff39723e */ /* 0x000fe200000000ff */
[----:B------:R-:W-:Y:S01]  /*55c0*/  FMUL R63, R63, R88 ;  /* 0x000000583f3f7220 */ /* 0x000fe20000400000 */
[----:B------:R-:W-:Y:S01]  /*55d0*/  F2FP.F16.F32.PACK_AB R58, RZ, R58 ;  /* 0x0000003aff3a723e */ /* 0x000fe200000000ff */
[----:B------:R-:W-:Y:S01]  /*55e0*/  IMAD.X R9, R5, 0x1, R11, P0 ;  /* 0x0000000105097824 */ /* 0x000fe200000e060b */
[----:B------:R-:W-:Y:S01]  /*55f0*/  ISETP.GT.AND P0, PT, R3, 0x8, P3 ;  /* 0x000000080300780c */ /* 0x000fe20001f04270 */
[----:B------:R-:W-:Y:S01]  /*5600*/  @P1 STG.E.U16 desc[UR38][R10.64+0x2], R57 ;  /* 0x000002390a001986 */ /* 0x000fe2000c101526 */
[----:B------:R-:W-:Y:S01]  /*5610*/  F2FP.F16.F32.PACK_AB R59, RZ, R59 ;  /* 0x0000003bff3b723e */ /* 0x000fe200000000ff */
[----:B------:R-:W-:Y:S01]  /*5620*/  FMUL R62, R62, R88 ;  /* 0x000000583e3e7220 */ /* 0x000fe20000400000 */
[----:B------:R-:W-:Y:S01]  /*5630*/  SHF.L.U64.HI R13, R95, 0x1, R92 ;  /* 0x000000015f0d7819 */ /* 0x000fe2000001025c */
[----:B------:R-:W-:Y:S01]  /*5640*/  @P2 STG.E.U16 desc[UR38][R8.64], R58 ;  /* 0x0000003a08002986 */ /* 0x000fe2000c101526 */
[----:B------:R-:W-:Y:S01]  /*5650*/  IADD3 R6, P1, P2, R19, R10, R7 ;  /* 0x0000000a13067210 */ /* 0x000fe20007a3e007 */
[-C--:B------:R-:W-:Y:S01]  /*5660*/  FMUL R64, R64, R88.reuse ;  /* 0x0000005840407220 */ /* 0x080fe20000400000 */
[C---:B------:R-:W-:Y:S01]  /*5670*/  ISETP.GT.AND P4, PT, R4.reuse, 0x8, PT ;  /* 0x000000080400780c */ /* 0x040fe20003f84270 */
[-C--:B------:R-:W-:Y:S01]  /*5680*/  FMUL R65, R65, R88.reuse ;  /* 0x0000005841417220 */ /* 0x080fe20000400000 */
[----:B------:R-:W-:Y:S01]  /*5690*/  ISETP.GT.AND P3, PT, R4, 0x9, PT ;  /* 0x000000090400780c */ /* 0x000fe20003f64270 */
[-C--:B------:R-:W-:Y:S01]  /*56a0*/  FMUL R66, R66, R88.reuse ;  /* 0x0000005842427220 */ /* 0x080fe20000400000 */
[----:B------:R-:W-:Y:S01]  /*56b0*/  IADD3.X R7, R13, R11, R5, P1, P2 ;  /* 0x0000000b0d077210 */ /* 0x000fe20000fe4405 */
[----:B------:R-:W-:Y:S01]  /*56c0*/  @P0 STG.E.U16 desc[UR38][R8.64+0x2], R59 ;  /* 0x0000023b08000986 */ /* 0x000fe2000c101526 */
[----:B------:R-:W-:Y:S01]  /*56d0*/  ISETP.GT.AND P1, PT, R3, RZ, P4 ;  /* 0x000000ff0300720c */ /* 0x000fe20002724270 */
[-C--:B------:R-:W-:Y:S01]  /*56e0*/  FMUL R67, R67, R88.reuse ;  /* 0x0000005843437220 */ /* 0x080fe20000400000 */
[----:B------:R-:W-:Y:S01]  /*56f0*/  ISETP.GT.AND P0, PT, R3, RZ, P3 ;  /* 0x000000ff0300720c */ /* 0x000fe20001f04270 */
[----:B------:R-:W-:Y:S01]  /*5700*/  FMUL R68, R68, R88 ;  /* 0x0000005844447220 */ /* 0x000fe20000400000 */
[----:B------:R-:W-:Y:S01]  /*5710*/  F2FP.F16.F32.PACK_AB R60, RZ, R60 ;  /* 0x0000003cff3c723e */ /* 0x000fe200000000ff */
[-C--:B------:R-:W-:Y:S01]  /*5720*/  FMUL R69, R69, R88.reuse ;  /* 0x0000005845457220 */ /* 0x080fe20000400000 */
[----:B------:R-:W-:Y:S01]  /*5730*/  F2FP.F16.F32.PACK_AB R61, RZ, R61 ;  /* 0x0000003dff3d723e */ /* 0x000fe200000000ff */
[-C--:B------:R-:W-:Y:S01]  /*5740*/  FMUL R70, R70, R88.reuse ;  /* 0x0000005846467220 */ /* 0x080fe20000400000 */
[----:B------:R-:W-:Y:S01]  /*5750*/  F2FP.F16.F32.PACK_AB R63, RZ, R63 ;  /* 0x0000003fff3f723e */ /* 0x000fe200000000ff */
[----:B------:R-:W-:Y:S01]  /*5760*/  FMUL R71, R71, R88 ;  /* 0x0000005847477220 */ /* 0x000fe20000400000 */
[----:B------:R-:W-:Y:S01]  /*5770*/  F2FP.F16.F32.PACK_AB R62, RZ, R62 ;  /* 0x0000003eff3e723e */ /* 0x000fe200000000ff */
[----:B------:R-:W-:Y:S01]  /*5780*/  FMUL R72, R72, R88 ;  /* 0x0000005848487220 */ /* 0x000fe20000400000 */
[----:B------:R-:W-:Y:S01]  /*5790*/  F2FP.F16.F32.PACK_AB R64, RZ, R64 ;  /* 0x00000040ff40723e */ /* 0x000fe200000000ff */
[----:B------:R-:W-:Y:S01]  /*57a0*/  @P1 STG.E.U16 desc[UR38][R10.64+0x10], R60 ;  /* 0x0000103c0a001986 */ /* 0x000fe2000c101526 */
[----:B------:R-:W-:Y:S01]  /*57b0*/  ISETP.GT.AND P1, PT, R3, 0x8, P4 ;  /* 0x000000080300780c */ /* 0x000fe20002724270 */
[-C--:B------:R-:W-:Y:S01]  /*57c0*/  FMUL R73, R73, R88.reuse ;  /* 0x0000005849497220 */ /* 0x080fe20000400000 */
[----:B------:R-:W-:Y:S01]  /*57d0*/  ISETP.GT.AND P2, PT, R4, 0x11, PT ;  /* 0x000000110400780c */ /* 0x000fe20003f44270 */
[----:B------:R-:W-:Y:S01]  /*57e0*/  @P0 STG.E.U16 desc[UR38][R10.64+0x12], R61 ;  /* 0x0000123d0a000986 */ /* 0x000fe2000c101526 */
[----:B------:R-:W-:Y:S01]  /*57f0*/  ISETP.GT.AND P0, PT, R3, 0x8, P3 ;  /* 0x000000080300780c */ /* 0x000fe20001f04270 */
[-C--:B------:R-:W-:Y:S01]  /*5800*/  FMUL R74, R74, R88.reuse ;  /* 0x000000584a4a7220 */ /* 0x080fe20000400000 */
[----:B------:R-:W-:Y:S01]  /*5810*/  ISETP.GT.AND P3, PT, R4, 0x10, PT ;  /* 0x000000100400780c */ /* 0x000fe20003f64270 */
[-C--:B------:R-:W-:Y:S01]  /*5820*/  FMUL R75, R75, R88.reuse ;  /* 0x000000584b4b7220 */ /* 0x080fe20000400000 */
[----:B------:R-:W-:Y:S01]  /*5830*/  F2FP.F16.F32.PACK_AB R65, RZ, R65 ;  /* 0x00000041ff41723e */ /* 0x000fe200000000ff */
[----:B------:R-:W-:Y:S01]  /*5840*/  FMUL R76, R76, R88 ;  /* 0x000000584c4c7220 */ /* 0x000fe20000400000 */
[----:B------:R-:W-:Y:S01]  /*5850*/  F2FP.F16.F32.PACK_AB R66, RZ, R66 ;  /* 0x00000042ff42723e */ /* 0x000fe200000000ff */
[----:B------:R-:W-:Y:S01]  /*5860*/  FMUL R77, R77, R88 ;  /* 0x000000584d4d7220 */ /* 0x000fe20000400000 */
[----:B------:R-:W-:Y:S01]  /*5870*/  F2FP.F16.F32.PACK_AB R67, RZ, R67 ;  /* 0x00000043ff43723e */ /* 0x000fe200000000ff */
[----:B------:R-:W-:Y:S01]  /*5880*/  @P1 STG.E.U16 desc[UR38][R8.64+0x10], R62 ;  /* 0x0000103e08001986 */ /* 0x000fe2000c101526 */
[----:B------:R-:W-:Y:S01]  /*5890*/  F2FP.F16.F32.PACK_AB R68, RZ, R68 ;  /* 0x00000044ff44723e */ /* 0x000fe200000000ff */
[-C--:B------:R-:W-:Y:S01]  /*58a0*/  FMUL R78, R78, R88.reuse ;  /* 0x000000584e4e7220 */ /* 0x080fe20000400000 */
[----:B------:R-:W-:Y:S01]  /*58b0*/  ISETP.GT.AND P1, PT, R4, 0x19, PT ;  /* 0x000000190400780c */ /* 0x000fe20003f24270 */
[----:B------:R-:W-:Y:S01]  /*58c0*/  @P0 STG.E.U16 desc[UR38][R8.64+0x12], R63 ;  /* 0x0000123f08000986 */ /* 0x000fe2000c101526 */
[----:B------:R-:W-:Y:S01]  /*58d0*/  ISETP.GT.AND P0, PT, R3, RZ, P3 ;  /* 0x000000ff0300720c */ /* 0x000fe20001f04270 */
[-C--:B------:R-:W-:Y:S01]  /*58e0*/  FMUL R79, R79, R88.reuse ;  /* 0x000000584f4f7220 */ /* 0x080fe20000400000 */
[----:B------:R-:W-:Y:S01]  /*58f0*/  F2FP.F16.F32.PACK_AB R69, RZ, R69 ;  /* 0x00000045ff45723e */ /* 0x000fe200000000ff */
[----:B------:R-:W-:Y:S01]  /*5900*/  FMUL R80, R80, R88 ;  /* 0x0000005850507220 */ /* 0x000fe20000400000 */
[----:B------:R-:W-:Y:S01]  /*5910*/  F2FP.F16.F32.PACK_AB R70, RZ, R70 ;  /* 0x00000046ff46723e */ /* 0x000fe200000000ff */
        /* <DEDUP_REMOVED lines=8> */
[----:B------:R-:W-:Y:S01]  /*59a0*/  @P0 STG.E.U16 desc[UR38][R10.64+0x20], R64 ;  /* 0x000020400a000986 */ /* 0x000fe2000c101526 */
[----:B------:R-:W-:Y:S01]  /*59b0*/  ISETP.GT.AND P0, PT, R3, RZ, P2 ;  /* 0x000000ff0300720c */ /* 0x000fe20001704270 */
[-C--:B------:R-:W-:Y:S01]  /*59c0*/  FMUL R85, R85, R88.reuse ;  /* 0x0000005855557220 */ /* 0x080fe20000400000 */
[----:B------:R-:W-:Y:S01]  /*59d0*/  F2FP.F16.F32.PACK_AB R75, RZ, R75 ;  /* 0x0000004bff4b723e */ /* 0x000fe200000000ff */
[-C--:B------:R-:W-:Y:S01]  /*59e0*/  FMUL R86, R86, R88.reuse ;  /* 0x0000005856567220 */ /* 0x080fe20000400000 */
[----:B------:R-:W-:Y:S01]  /*59f0*/  ISETP.GT.AND P5, PT, R4, 0x28, PT ;  /* 0x000000280400780c */ /* 0x000fe20003fa4270 */
[----:B------:R-:W-:Y:S01]  /*5a00*/  FMUL R87, R87, R88 ;  /* 0x0000005857577220 */ /* 0x000fe20000400000 */
[----:B------:R-:W-:Y:S01]  /*5a10*/  F2FP.F16.F32.PACK_AB R76, RZ, R76 ;  /* 0x0000004cff4c723e */ /* 0x000fe200000000ff */
[-C--:B------:R-:W-:Y:S01]  /*5a20*/  FMUL R24, R24, R88.reuse ;  /* 0x0000005818187220 */ /* 0x080fe20000400000 */
[----:B------:R-:W-:Y:S01]  /*5a30*/  ISETP.GT.AND P4, PT, R4, 0x29, PT ;  /* 0x000000290400780c */ /* 0x000fe20003f84270 */
[-C--:B------:R-:W-:Y:S01]  /*5a40*/  FMUL R25, R25, R88.reuse ;  /* 0x0000005819197220 */ /* 0x080fe20000400000 */
[----:B------:R-:W-:Y:S01]  /*5a50*/  F2FP.F16.F32.PACK_AB R77, RZ, R77 ;  /* 0x0000004dff4d723e */ /* 0x000fe200000000ff */
[----:B------:R-:W-:Y:S01]  /*5a60*/  FMUL R26, R26, R88 ;  /* 0x000000581a1a7220 */ /* 0x000fe20000400000 */
[----:B------:R-:W-:Y:S01]  /*5a70*/  F2FP.F16.F32.PACK_AB R78, RZ, R78 ;  /* 0x0000004eff4e723e */ /* 0x000fe200000000ff */
[----:B------:R-:W-:Y:S01]  /*5a80*/  @P0 STG.E.U16 desc[UR38][R10.64+0x22], R65 ;  /* 0x000022410a000986 */ /* 0x000fe2000c101526 */
[----:B------:R-:W-:Y:S01]  /*5a90*/  ISETP.GT.AND P0, PT, R3, 0x8, P3 ;  /* 0x000000080300780c */ /* 0x000fe20001f04270 */
[-C--:B------:R-:W-:Y:S01]  /*5aa0*/  FMUL R27, R27, R88.reuse ;  /* 0x000000581b1b7220 */ /* 0x080fe20000400000 */
[----:B------:R-:W-:Y:S01]  /*5ab0*/  F2FP.F16.F32.PACK_AB R79, RZ, R79 ;  /* 0x0000004fff4f723e */ /* 0x000fe200000000ff */
[-C--:B------:R-:W-:Y:S01]  /*5ac0*/  FMUL R28, R28, R88.reuse ;  /* 0x000000581c1c7220 */ /* 0x080fe20000400000 */
[----:B------:R-:W-:Y:S01]  /*5ad0*/  ISETP.GT.AND P3, PT, R4, 0x30, PT ;  /* 0x000000300400780c */ /* 0x000fe20003f64270 */
        /* <DEDUP_REMOVED lines=8> */
[----:B------:R-:W-:Y:S01]  /*5b60*/  @P0 STG.E.U16 desc[UR38][R8.64+0x20], R66 ;  /* 0x0000204208000986 */ /* 0x000fe2000c101526 */
[----:B------:R-:W-:Y:S01]  /*5b70*/  ISETP.GT.AND P0, PT, R3, 0x8, P2 ;  /* 0x000000080300780c */ /* 0x000fe20001704270 */
[-C--:B------:R-:W-:Y:S01]  /*5b80*/  FMUL R33, R33, R88.reuse ;  /* 0x0000005821217220 */ /* 0x080fe20000400000 */
[----:B------:R-:W-:Y:S01]  /*5b90*/  ISETP.GT.AND P2, PT, R4, 0x18, PT ;  /* 0x000000180400780c */ /* 0x000fe20003f44270 */
[----:B------:R-:W-:Y:S01]  /*5ba0*/  FMUL R34, R34, R88 ;  /* 0x0000005822227220 */ /* 0x000fe20000400000 */
[----:B------:R-:W-:Y:S01]  /*5bb0*/  F2FP.F16.F32.PACK_AB R84, RZ, R84 ;  /* 0x00000054ff54723e */ /* 0x000fe200000000ff */
[-C--:B------:R-:W-:Y:S01]  /*5bc0*/  FMUL R35, R35, R88.reuse ;  /* 0x0000005823237220 */ /* 0x080fe20000400000 */
[----:B------:R-:W-:Y:S01]  /*5bd0*/  P2R R5, PR, RZ, 0x20 ;  /* 0x00000020ff057803 */ /* 0x000fe20000000000 */
[-C--:B------:R-:W-:Y:S01]  /*5be0*/  FMUL R36, R36, R88.reuse ;  /* 0x0000005824247220 */ /* 0x080fe20000400000 */
[----:B------:R-:W-:Y:S01]  /*5bf0*/  F2FP.F16.F32.PACK_AB R85, RZ, R85 ;  /* 0x00000055ff55723e */ /* 0x000fe200000000ff */
[----:B------:R-:W-:Y:S01]  /*5c00*/  FMUL R37, R37, R88 ;  /* 0x0000005825257220 */ /* 0x000fe20000400000 */
[----:B------:R-:W-:Y:S01]  /*5c10*/  F2FP.F16.F32.PACK_AB R86, RZ, R86 ;  /* 0x00000056ff56723e */ /* 0x000fe200000000ff */
[-C--:B------:R-:W-:Y:S01]  /*5c20*/  FMUL R38, R38, R88.reuse ;  /* 0x0000005826267220 */ /* 0x080fe20000400000 */
[----:B------:R-:W-:Y:S01]  /*5c30*/  F2FP.F16.F32.PACK_AB R87, RZ, R87 ;  /* 0x00000057ff57723e */ /* 0x000fe200000000ff */
[----:B------:R-:W-:Y:S01]  /*5c40*/  @P0 STG.E.U16 desc[UR38][R8.64+0x22], R67 ;  /* 0x0000224308000986 */ /* 0x000fe2000c101526 */
[----:B------:R-:W-:Y:S01]  /*5c50*/  ISETP.GT.AND P0, PT, R3, RZ, P2 ;  /* 0x000000ff0300720c */ /* 0x000fe20001704270 */
        /* <DEDUP_REMOVED lines=36> */
[----:B------:R-:W-:Y:S01]  /*5ea0*/  FMUL R55, R55, R88 ;  /* 0x0000005837377220 */ /* 0x000fe20000400000 */
[----:B------:R-:W-:-:S02]  /*5eb0*/  F2FP.F16.F32.PACK_AB R39, RZ, R39 ;  /* 0x00000027ff27723e */ /* 0x000fc400000000ff */
[----:B------:R-:W-:Y:S01]  /*5ec0*/  F2FP.F16.F32.PACK_AB R40, RZ, R40 ;  /* 0x00000028ff28723e */ /* 0x000fe200000000ff */
[----:B------:R-:W-:Y:S01]  /*5ed0*/  @P0 STG.E.U16 desc[UR38][R8.64+0x30], R70 ;  /* 0x0000304608000986 */ /* 0x000fe2000c101526 */
[----:B------:R-:W-:Y:S02]  /*5ee0*/  ISETP.GT.AND P0, PT, R3, 0x8, P1 ;  /* 0x000000080300780c */ /* 0x000fe40000f04270 */
[----:B------:R-:W-:Y:S02]  /*5ef0*/  ISETP.GT.AND P1, PT, R4, 0x21, PT ;  /* 0x000000210400780c */ /* 0x000fe40003f24270 */
[----:B------:R-:W-:Y:S02]  /*5f00*/  F2FP.F16.F32.PACK_AB R41, RZ, R41 ;  /* 0x00000029ff29723e */ /* 0x000fe400000000ff */
[----:B------:R-:W-:Y:S02]  /*5f10*/  F2FP.F16.F32.PACK_AB R42, RZ, R42 ;  /* 0x0000002aff2a723e */ /* 0x000fe400000000ff */
[----:B------:R-:W-:-:S02]  /*5f20*/  F2FP.F16.F32.PACK_AB R43, RZ, R43 ;  /* 0x0000002bff2b723e */ /* 0x000fc400000000ff */
[----:B------:R-:W-:Y:S02]  /*5f30*/  F2FP.F16.F32.PACK_AB R44, RZ, R44 ;  /* 0x0000002cff2c723e */ /* 0x000fe400000000ff */
[----:B------:R-:W-:Y:S01]  /*5f40*/  F2FP.F16.F32.PACK_AB R45, RZ, R45 ;  /* 0x0000002dff2d723e */ /* 0x000fe200000000ff */
[----:B------:R-:W-:Y:S01]  /*5f50*/  @P0 STG.E.U16 desc[UR38][R8.64+0x32], R71 ;  /* 0x0000324708000986 */ /* 0x000fe2000c101526 */
[----:B------:R-:W-:Y:S02]  /*5f60*/  ISETP.GT.AND P0, PT, R3, RZ, P2 ;  /* 0x000000ff0300720c */ /* 0x000fe40001704270 */
[----:B------:R-:W-:Y:S02]  /*5f70*/  F2FP.F16.F32.PACK_AB R46, RZ, R46 ;  /* 0x0000002eff2e723e */ /* 0x000fe400000000ff */
[----:B------:R-:W-:Y:S02]  /*5f80*/  F2FP.F16.F32.PACK_AB R47, RZ, R47 ;  /* 0x0000002fff2f723e */ /* 0x000fe400000000ff */
[----:B------:R-:W-:-:S02]  /*5f90*/  F2FP.F16.F32.PACK_AB R48, RZ, R48 ;  /* 0x00000030ff30723e */ /* 0x000fc400000000ff */
[----:B------:R-:W-:Y:S02]  /*5fa0*/  F2FP.F16.F32.PACK_AB R49, RZ, R49 ;  /* 0x00000031ff31723e */ /* 0x000fe400000000ff */
[----:B------:R-:W-:Y:S02]  /*5fb0*/  F2FP.F16.F32.PACK_AB R50, RZ, R50 ;  /* 0x00000032ff32723e */ /* 0x000fe400000000ff */
[----:B------:R-:W-:Y:S01]  /*5fc0*/  F2FP.F16.F32.PACK_AB R51, RZ, R51 ;  /* 0x00000033ff33723e */ /* 0x000fe200000000ff */
[----:B------:R-:W-:Y:S01]  /*5fd0*/  @P0 STG.E.U16 desc[UR38][R10.64+0x40], R72 ;  /* 0x000040480a000986 */ /* 0x000fe2000c101526 */
[----:B------:R-:W-:Y:S02]  /*5fe0*/  ISETP.GT.AND P0, PT, R3, RZ, P1 ;  /* 0x000000ff0300720c */ /* 0x000fe40000f04270 */
[----:B------:R-:W-:Y:S02]  /*5ff0*/  F2FP.F16.F32.PACK_AB R52, RZ, R52 ;  /* 0x00000034ff34723e */ /* 0x000fe400000000ff */
[----:B------:R-:W-:-:S02]  /*6000*/  F2FP.F16.F32.PACK_AB R53, RZ, R53 ;  /* 0x00000035ff35723e */ /* 0x000fc400000000ff */
[----:B------:R-:W-:Y:S02]  /*6010*/  F2FP.F16.F32.PACK_AB R54, RZ, R54 ;  /* 0x00000036ff36723e */ /* 0x000fe400000000ff */
[----:B------:R-:W-:-:S05]  /*6020*/  F2FP.F16.F32.PACK_AB R55, RZ, R55 ;  /* 0x00000037ff37723e */ /* 0x000fca00000000ff */
[----:B------:R-:W-:Y:S01]  /*6030*/  @P0 STG.E.U16 desc[UR38][R10.64+0x42], R73 ;  /* 0x000042490a000986 */ /* 0x000fe2000c101526 */
[----:B------:R-:W-:Y:S02]  /*6040*/  ISETP.GT.AND P0, PT, R3, 0x8, P2 ;  /* 0x000000080300780c */ /* 0x000fe40001704270 */
[----:B------:R-:W-:-:S11]  /*6050*/  ISETP.GT.AND P2, PT, R4, 0x38, PT ;  /* 0x000000380400780c */ /* 0x000fd60003f44270 */
[----:B------:R-:W-:Y:S01]  /*6060*/  @P0 STG.E.U16 desc[UR38][R8.64+0x40], R74 ;  /* 0x0000404a08000986 */ /* 0x000fe2000c101526 */
[----:B------:R-:W-:-:S13]  /*6070*/  ISETP.GT.AND P0, PT, R3, 0x8, P1 ;  /* 0x000000080300780c */ /* 0x000fda0000f04270 */
[----:B------:R-:W-:Y:S01]  /*6080*/  @P0 STG.E.U16 desc[UR38][R8.64+0x42], R75 ;  /* 0x0000424b08000986 */ /* 0x000fe2000c101526 */
[----:B------:R-:W-:-:S13]  /*6090*/  ISETP.GT.AND P0, PT, R3, RZ, P5 ;  /* 0x000000ff0300720c */ /* 0x000fda0002f04270 */
[----:B------:R-:W-:Y:S01]  /*60a0*/  @P0 STG.E.U16 desc[UR38][R10.64+0x50], R76 ;  /* 0x0000504c0a000986 */ /* 0x000fe2000c101526 */
[----:B------:R-:W-:-:S13]  /*60b0*/  ISETP.GT.AND P0, PT, R3, RZ, P4 ;  /* 0x000000ff0300720c */ /* 0x000fda0002704270 */
[----:B------:R-:W-:Y:S01]  /*60c0*/  @P0 STG.E.U16 desc[UR38][R10.64+0x52], R77 ;  /* 0x0000524d0a000986 */ /* 0x000fe2000c101526 */
[----:B------:R-:W-:-:S13]  /*60d0*/  ISETP.GT.AND P0, PT, R3, 0x8, P5 ;  /* 0x000000080300780c */ /* 0x000fda0002f04270 */
[----:B------:R-:W-:Y:S01]  /*60e0*/  @P0 STG.E.U16 desc[UR38][R8.64+0x50], R78 ;  /* 0x0000504e08000986 */ /* 0x000fe2000c101526 */
[----:B------:R-:W-:-:S13]  /*60f0*/  ISETP.GT.AND P0, PT, R3, 0x8, P4 ;  /* 0x000000080300780c */ /* 0x000fda0002704270 */
[----:B------:R-:W-:Y:S01]  /*6100*/  @P0 STG.E.U16 desc[UR38][R8.64+0x52], R79 ;  /* 0x0000524f08000986 */ /* 0x000fe2000c101526 */
[----:B------:R-:W-:-:S13]  /*6110*/  ISETP.GT.AND P0, PT, R3, RZ, P3 ;  /* 0x000000ff0300720c */ /* 0x000fda0001f04270 */
[----:B------:R-:W-:Y:S01]  /*6120*/  @P0 STG.E.U16 desc[UR38][R10.64+0x60], R80 ;  /* 0x000060500a000986 */ /* 0x000fe2000c101526 */
[----:B------:R-:W-:-:S04]  /*6130*/  ISETP.GT.AND P0, PT, R4, 0x31, PT ;  /* 0x000000310400780c */ /* 0x000fc80003f04270 */
[----:B------:R-:W-:-:S13]  /*6140*/  ISETP.GT.AND P1, PT, R3, RZ, P0 ;  /* 0x000000ff0300720c */ /* 0x000fda0000724270 */
[----:B------:R-:W-:Y:S01]  /*6150*/  @P1 STG.E.U16 desc[UR38][R10.64+0x62], R81 ;  /* 0x000062510a001986 */ /* 0x000fe2000c101526 */
[----:B------:R-:W-:-:S13]  /*6160*/  ISETP.GT.AND P1, PT, R3, 0x8, P3 ;  /* 0x000000080300780c */ /* 0x000fda0001f24270 */
[----:B------:R-:W-:Y:S01]  /*6170*/  @P1 STG.E.U16 desc[UR38][R8.64+0x60], R82 ;  /* 0x0000605208001986 */ /* 0x000fe2000c101526 */
[----:B------:R-:W-:-:S13]  /*6180*/  ISETP.GT.AND P1, PT, R3, 0x8, P0 ;  /* 0x000000080300780c */ /* 0x000fda0000724270 */
[----:B------:R-:W-:Y:S01]  /*6190*/  @P1 STG.E.U16 desc[UR38][R8.64+0x62], R83 ;  /* 0x0000625308001986 */ /* 0x000fe2000c101526 */
[----:B------:R-:W-:-:S05]  /*61a0*/  IADD3 R14, P1, R19, R8, RZ ;  /* 0x00000008130e7210 */ /* 0x000fca0007f3e0ff */
[----:B------:R-:W-:Y:S01]  /*61b0*/  IMAD.X R15, R13, 0x1, R9, P1 ;  /* 0x000000010d0f7824 */ /* 0x000fe200008e0609 */
[----:B------:R-:W-:-:S13]  /*61c0*/  ISETP.GT.AND P1, PT, R3, RZ, P2 ;  /* 0x000000ff0300720c */ /* 0x000fda0001724270 */
[----:B------:R-:W-:Y:S01]  /*61d0*/  @P1 STG.E.U16 desc[UR38][R10.64+0x70], R84 ;  /* 0x000070540a001986 */ /* 0x000fe2000c101526 */
[----:B------:R-:W-:-:S05]  /*61e0*/  IADD3 R20, P1, R19, R8, RZ ;  /* 0x0000000813147210 */ /* 0x000fca0007f3e0ff */
[----:B------:R-:W-:Y:S01]  /*61f0*/  IMAD.X R21, R13, 0x1, R9, P1 ;  /* 0x000000010d157824 */ /* 0x000fe200008e0609 */
[----:B------:R-:W-:-:S05]  /*6200*/  IADD3 R12, P1, R19, R10, RZ ;  /* 0x0000000a130c7210 */ /* 0x000fca0007f3e0ff */
[----:B------:R-:W-:Y:S01]  /*6210*/  IMAD.X R13, R13, 0x1, R11, P1 ;  /* 0x000000010d0d7824 */ /* 0x000fe200008e060b */
[----:B------:R-:W-:-:S04]  /*6220*/  ISETP.GT.AND P1, PT, R4, 0x39, PT ;  /* 0x000000390400780c */ /* 0x000fc80003f24270 */
[----:B------:R-:W-:-:S13]  /*6230*/  ISETP.GT.AND P5, PT, R3, RZ, P1 ;  /* 0x000000ff0300720c */ /* 0x000fda0000fa4270 */
[----:B------:R-:W-:Y:S01]  /*6240*/  @P5 STG.E.U16 desc[UR38][R10.64+0x72], R85 ;  /* 0x000072550a005986 */ /* 0x000fe2000c101526 */
[----:B------:R-:W-:-:S13]  /*6250*/  ISETP.GT.AND P5, PT, R3, 0x8, P2 ;  /* 0x000000080300780c */ /* 0x000fda00017a4270 */
[----:B------:R-:W-:Y:S01]  /*6260*/  @P5 STG.E.U16 desc[UR38][R8.64+0x70], R86 ;  /* 0x0000705608005986 */ /* 0x000fe2000c101526 */
[----:B------:R-:W-:-:S13]  /*6270*/  ISETP.GT.AND P5, PT, R3, 0x8, P1 ;  /* 0x000000080300780c */ /* 0x000fda0000fa4270 */
[----:B------:R0:W-:Y:S01]  /*6280*/  @P5 STG.E.U16 desc[UR38][R8.64+0x72], R87 ;  /* 0x0000725708005986 */ /* 0x0001e2000c101526 */
[C---:B------:R-:W-:Y:S02]  /*6290*/  ISETP.GT.AND P5, PT, R3.reuse, 0x80, P6 ;  /* 0x000000800300780c */ /* 0x040fe400037a4270 */
[----:B------:R-:W-:-:S11]  /*62a0*/  ISETP.GT.AND P6, PT, R3, 0x88, P6 ;  /* 0x000000880300780c */ /* 0x000fd600037c4270 */
[----:B------:R-:W-:Y:S01]  /*62b0*/  @P5 STG.E.U16 desc[UR38][R12.64], R24 ;  /* 0x000000180c005986 */ /* 0x000fe2000c101526 */
[----:B------:R-:W-:-:S04]  /*62c0*/  ISETP.GT.AND P5, PT, R4, 0x1, PT ;  /* 0x000000010400780c */ /* 0x000fc80003fa4270 */
[----:B------:R-:W-:-:S13]  /*62d0*/  ISETP.GT.AND P5, PT, R3, 0x80, P5 ;  /* 0x000000800300780c */ /* 0x000fda0002fa4270 */
[----:B0-----:R-:W-:Y:S02]  /*62e0*/  @P5 IMAD.MOV.U32 R8, RZ, RZ, R12 ;  /* 0x000000ffff085224 */ /* 0x001fe400078e000c */
[----:B------:R-:W-:-:S05]  /*62f0*/  @P5 IMAD.MOV.U32 R9, RZ, RZ, R13 ;  /* 0x000000ffff095224 */ /* 0x000fca00078e000d */
[----:B------:R0:W-:Y:S01]  /*6300*/  @P5 STG.E.U16 desc[UR38][R8.64+0x2], R25 ;  /* 0x0000021908005986 */ /* 0x0001e2000c101526 */
[----:B------:R-:W-:-:S03]  /*6310*/  ISETP.NE.AND P5, PT, R5, RZ, PT ;  /* 0x000000ff0500720c */ /* 0x000fc60003fa5270 */
[----:B------:R-:W-:Y:S01]  /*6320*/  @P6 STG.E.U16 desc[UR38][R14.64], R26 ;  /* 0x0000001a0e006986 */ /* 0x000fe2000c101526 */
[----:B------:R-:W-:-:S04]  /*6330*/  ISETP.GT.AND P6, PT, R4, 0x1, PT ;  /* 0x000000010400780c */ /* 0x000fc80003fc4270 */
[----:B------:R-:W-:-:S13]  /*6340*/  ISETP.GT.AND P6, PT, R3, 0x88, P6 ;  /* 0x000000880300780c */ /* 0x000fda00037c4270 */
[----:B------:R-:W-:Y:S01]  /*6350*/  @P6 STG.E.U16 desc[UR38][R20.64+0x2], R27 ;  /* 0x0000021b14006986 */ /* 0x000fe2000c101526 */
[----:B------:R-:W-:-:S04]  /*6360*/  ISETP.GT.AND P6, PT, R4, 0x8, PT ;  /* 0x000000080400780c */ /* 0x000fc80003fc4270 */
[----:B------:R-:W-:-:S13]  /*6370*/  ISETP.GT.AND P6, PT, R3, 0x80, P6 ;  /* 0x000000800300780c */ /* 0x000fda00037c4270 */
[----:B0-----:R-:W-:Y:S02]  /*6380*/  @P6 IMAD.MOV.U32 R8, RZ, RZ, R12 ;  /* 0x000000ffff086224 */ /* 0x001fe400078e000c */
[----:B------:R-:W-:-:S05]  /*6390*/  @P6 IMAD.MOV.U32 R9, RZ, RZ, R13 ;  /* 0x000000ffff096224 */ /* 0x000fca00078e000d */
[----:B------:R0:W-:Y:S01]  /*63a0*/  @P6 STG.E.U16 desc[UR38][R8.64+0x10], R28 ;  /* 0x0000101c08006986 */ /* 0x0001e2000c101526 */
[----:B------:R-:W-:-:S04]  /*63b0*/  ISETP.GT.AND P6, PT, R4, 0x9, PT ;  /* 0x000000090400780c */ /* 0x000fc80003fc4270 */
[----:B------:R-:W-:-:S13]  /*63c0*/  ISETP.GT.AND P6, PT, R3, 0x80, P6 ;  /* 0x000000800300780c */ /* 0x000fda00037c4270 */
[----:B0-----:R-:W-:Y:S02]  /*63d0*/  @P6 IMAD.MOV.U32 R8, RZ, RZ, R12 ;  /* 0x000000ffff086224 */ /* 0x001fe400078e000c */
[----:B------:R-:W-:-:S05]  /*63e0*/  @P6 IMAD.MOV.U32 R9, RZ, RZ, R13 ;  /* 0x000000ffff096224 */ /* 0x000fca00078e000d */
[----:B------:R0:W-:Y:S01]  /*63f0*/  @P6 STG.E.U16 desc[UR38][R8.64+0x12], R29 ;  /* 0x0000121d08006986 */ /* 0x0001e2000c101526 */
[----:B------:R-:W-:-:S04]  /*6400*/  ISETP.GT.AND P6, PT, R4, 0x8, PT ;  /* 0x000000080400780c */ /* 0x000fc80003fc4270 */
[----:B------:R-:W-:-:S13]  /*6410*/  ISETP.GT.AND P6, PT, R3, 0x88, P6 ;  /* 0x000000880300780c */ /* 0x000fda00037c4270 */
        /* <DEDUP_REMOVED lines=45> */
[----:B------:R-:W-:Y:S01]  /*66f0*/  @P6 STG.E.U16 desc[UR38][R8.64+0x42], R41 ;  /* 0x0000422908006986 */ /* 0x000fe2000c101526 */
[----:B------:R-:W-:-:S04]  /*6700*/  ISETP.GT.AND P6, PT, R4, 0x20, PT ;  /* 0x000000200400780c */ /* 0x000fc80003fc4270 */
[----:B------:R-:W-:-:S13]  /*6710*/  ISETP.GT.AND P6, PT, R3, 0x88, P6 ;  /* 0x000000880300780c */ /* 0x000fda00037c4270 */
[----:B------:R-:W-:Y:S01]  /*6720*/  @P6 STG.E.U16 desc[UR38][R6.64+0x40], R42 ;  /* 0x0000402a06006986 */ /* 0x000fe2000c101526 */
[----:B------:R-:W-:-:S04]  /*6730*/  ISETP.GT.AND P6, PT, R4, 0x21, PT ;  /* 0x000000210400780c */ /* 0x000fc80003fc4270 */
[----:B------:R-:W-:-:S13]  /*6740*/  ISETP.GT.AND P6, PT, R3, 0x88, P6 ;  /* 0x000000880300780c */ /* 0x000fda00037c4270 */
[----:B------:R-:W-:Y:S02]  /*6750*/  @P6 IMAD.MOV.U32 R4, RZ, RZ, R6 ;  /* 0x000000ffff046224 */ /* 0x000fe400078e0006 */
[----:B------:R-:W-:-:S05]  /*6760*/  @P6 IMAD.MOV.U32 R5, RZ, RZ, R7 ;  /* 0x000000ffff056224 */ /* 0x000fca00078e0007 */
[----:B------:R0:W-:Y:S01]  /*6770*/  @P6 STG.E.U16 desc[UR38][R4.64+0x42], R43 ;  /* 0x0000422b04006986 */ /* 0x0001e2000c101526 */
[C---:B------:R-:W-:Y:S02]  /*6780*/  ISETP.GT.AND P6, PT, R3.reuse, 0x80, P5 ;  /* 0x000000800300780c */ /* 0x040fe40002fc4270 */
[----:B------:R-:W-:-:S11]  /*6790*/  ISETP.GT.AND P5, PT, R3, 0x88, P5 ;  /* 0x000000880300780c */ /* 0x000fd60002fa4270 */
[----:B0-----:R-:W-:Y:S02]  /*67a0*/  @P6 IMAD.MOV.U32 R4, RZ, RZ, R12 ;  /* 0x000000ffff046224 */ /* 0x001fe400078e000c */
[----:B------:R-:W-:-:S05]  /*67b0*/  @P6 IMAD.MOV.U32 R5, RZ, RZ, R13 ;  /* 0x000000ffff056224 */ /* 0x000fca00078e000d */
[----:B------:R0:W-:Y:S01]  /*67c0*/  @P6 STG.E.U16 desc[UR38][R4.64+0x50], R44 ;  /* 0x0000502c04006986 */ /* 0x0001e2000c101526 */
[C---:B------:R-:W-:Y:S02]  /*67d0*/  ISETP.GT.AND P6, PT, R3.reuse, 0x80, P4 ;  /* 0x000000800300780c */ /* 0x040fe400027c4270 */
[----:B------:R-:W-:-:S11]  /*67e0*/  ISETP.GT.AND P4, PT, R3, 0x88, P4 ;  /* 0x000000880300780c */ /* 0x000fd60002784270 */
[----:B0-----:R-:W-:Y:S02]  /*67f0*/  @P6 IMAD.MOV.U32 R4, RZ, RZ, R12 ;  /* 0x000000ffff046224 */ /* 0x001fe400078e000c */
[----:B------:R-:W-:-:S05]  /*6800*/  @P6 IMAD.MOV.U32 R5, RZ, RZ, R13 ;  /* 0x000000ffff056224 */ /* 0x000fca00078e000d */
[----:B------:R0:W-:Y:S02]  /*6810*/  @P6 STG.E.U16 desc[UR38][R4.64+0x52], R45 ;  /* 0x0000522d04006986 */ /* 0x0001e4000c101526 */
[----:B0-----:R-:W-:Y:S02]  /*6820*/  @P5 IMAD.MOV.U32 R4, RZ, RZ, R6 ;  /* 0x000000ffff045224 */ /* 0x001fe400078e0006 */
[----:B------:R-:W-:-:S05]  /*6830*/  @P5 IMAD.MOV.U32 R5, RZ, RZ, R7 ;  /* 0x000000ffff055224 */ /* 0x000fca00078e0007 */
[----:B------:R0:W-:Y:S01]  /*6840*/  @P5 STG.E.U16 desc[UR38][R4.64+0x50], R46 ;  /* 0x0000502e04005986 */ /* 0x0001e2000c101526 */
[C---:B------:R-:W-:Y:S02]  /*6850*/  ISETP.GT.AND P5, PT, R3.reuse, 0x80, P3 ;  /* 0x000000800300780c */ /* 0x040fe40001fa4270 */
[----:B------:R-:W-:Y:S01]  /*6860*/  ISETP.GT.AND P3, PT, R3, 0x88, P3 ;  /* 0x000000880300780c */ /* 0x000fe20001f64270 */
        /* <DEDUP_REMOVED lines=17> */
[----:B------:R0:W-:Y:S02]  /*6980*/  @P3 STG.E.U16 desc[UR38][R4.64+0x60], R50 ;  /* 0x0000603204003986 */ /* 0x0001e4000c101526 */
[----:B0-----:R-:W-:Y:S02]  /*6990*/  @P0 IMAD.MOV.U32 R4, RZ, RZ, R6 ;  /* 0x000000ffff040224 */ /* 0x001fe400078e0006 */
[----:B------:R-:W-:-:S05]  /*69a0*/  @P0 IMAD.MOV.U32 R5, RZ, RZ, R7 ;  /* 0x000000ffff050224 */ /* 0x000fca00078e0007 */
[----:B------:R0:W-:Y:S02]  /*69b0*/  @P0 STG.E.U16 desc[UR38][R4.64+0x62], R51 ;  /* 0x0000623304000986 */ /* 0x0001e4000c101526 */
[----:B0-----:R-:W-:Y:S02]  /*69c0*/  @P5 IMAD.MOV.U32 R4, RZ, RZ, R12 ;  /* 0x000000ffff045224 */ /* 0x001fe400078e000c */
[----:B------:R-:W-:-:S05]  /*69d0*/  @P5 IMAD.MOV.U32 R5, RZ, RZ, R13 ;  /* 0x000000ffff055224 */ /* 0x000fca00078e000d */
[----:B------:R0:W-:Y:S04]  /*69e0*/  @P5 STG.E.U16 desc[UR38][R4.64+0x70], R52 ;  /* 0x0000703404005986 */ /* 0x0001e8000c101526 */
[----:B------:R1:W-:Y:S01]  /*69f0*/  @P4 STG.E.U16 desc[UR38][R12.64+0x72], R53 ;  /* 0x000072350c004986 */ /* 0x0003e2000c101526 */
[----:B0-----:R-:W-:Y:S02]  /*6a00*/  @P2 IMAD.MOV.U32 R4, RZ, RZ, R6 ;  /* 0x000000ffff042224 */ /* 0x001fe400078e0006 */
[----:B------:R-:W-:-:S05]  /*6a10*/  @P2 IMAD.MOV.U32 R5, RZ, RZ, R7 ;  /* 0x000000ffff052224 */ /* 0x000fca00078e0007 */
[----:B------:R1:W-:Y:S04]  /*6a20*/  @P2 STG.E.U16 desc[UR38][R4.64+0x70], R54 ;  /* 0x0000703604002986 */ /* 0x0003e8000c101526 */
[----:B------:R1:W-:Y:S02]  /*6a30*/  @P1 STG.E.U16 desc[UR38][R6.64+0x72], R55 ;  /* 0x0000723706001986 */ /* 0x0003e4000c101526 */
.L_x_152:
[----:B------:R-:W-:Y:S05]  /*6a40*/  BSYNC B0 ;  /* 0x0000000000007941 */ /* 0x000fea0003800000 */
.L_x_28:
[----:B------:R-:W-:Y:S01]  /*6a50*/  IADD3 R16, P0, R16, UR36, RZ ;  /* 0x0000002410107c10 */ /* 0x000fe2000ff1e0ff */
[----:B------:R-:W-:Y:S01]  /*6a60*/  ULDC.64 UR4, c[0x0][0x650] ;  /* 0x0001940000047ab9 */ /* 0x000fe20000000a00 */
[----:B------:R-:W-:Y:S01]  /*6a70*/  PRMT R3, RZ, 0x7610, R3 ;  /* 0x00007610ff037816 */ /* 0x000fe20000000003 */
[----:B------:R-:W-:Y:S01]  /*6a80*/  IMAD.MOV.U32 R100, RZ, RZ, -0x1 ;  /* 0xffffffffff647424 */ /* 0x000fe200078e00ff */
[----:B------:R-:W-:Y:S01]  /*6a90*/  IADD3.X R17, R17, UR42, RZ, P0, !PT ;  /* 0x0000002a11117c10 */ /* 0x000fe200087fe4ff */
[----:B------:R-:W-:Y:S01]  /*6aa0*/  IMAD.MOV.U32 R19, RZ, RZ, -0x1 ;  /* 0xffffffffff137424 */ /* 0x000fe200078e00ff */
[----:B------:R-:W-:-:S04]  /*6ab0*/  ISETP.GE.U32.AND P0, PT, R16, UR4, PT ;  /* 0x0000000410007c0c */ /* 0x000fc8000bf06070 */
[----:B------:R-:W-:-:S13]  /*6ac0*/  ISETP.GE.U32.AND.EX P0, PT, R17, UR5, PT, P0 ;  /* 0x0000000511007c0c */ /* 0x000fda000bf06100 */
[----:B------:R-:W-:Y:S05]  /*6ad0*/  @P0 BRA `(.L_x_153) ;  /* 0x0000000400500947 */ /* 0x000fea0003800000 */
[----:B0-----:R-:W0:Y:S01]  /*6ae0*/  LDC.64 R10, c[0x0][0x628] ;  /* 0x00018a00ff0a7b82 */ /* 0x001e220000000a00 */
[----:B-1----:R-:W1:Y:S01]  /*6af0*/  S2R R12, SR_CTAID.X ;  /* 0x00000000000c7919 */ /* 0x002e620000002500 */
[----:B----4-:R-:W-:Y:S02]  /*6b00*/  IMAD.MOV.U32 R8, RZ, RZ, R16 ;  /* 0x000000ffff087224 */ /* 0x010fe400078e0010 */
[----:B------:R-:W-:Y:S01]  /*6b10*/  IMAD.MOV.U32 R9, RZ, RZ, R17 ;  /* 0x000000ffff097224 */ /* 0x000fe200078e0011 */
[----:B------:R-:W4:Y:S03]  /*6b20*/  S2R R20, SR_CTAID.Y ;  /* 0x0000000000147919 */ /* 0x000f260000002600 */
[----:B------:R-:W1:Y:S08]  /*6b30*/  LDC R0, c[0x0][0x630] ;  /* 0x00018c00ff007b82 */ /* 0x000e700000000800 */
[----:B------:R-:W1:Y:S01]  /*6b40*/  LDC.64 R14, c[0x0][0x620] ;  /* 0x00018800ff0e7b82 */ /* 0x000e620000000a00 */
[----:B0-----:R-:W-:-:S04]  /*6b50*/  ISETP.NE.U32.AND P0, PT, R10, RZ, PT ;  /* 0x000000ff0a00720c */ /* 0x001fc80003f05070 */
[----:B------:R-:W-:-:S13]  /*6b60*/  ISETP.NE.AND.EX P0, PT, R11, RZ, PT, P0 ;  /* 0x000000ff0b00720c */ /* 0x000fda0003f05300 */
[----:B-1--4-:R-:W-:Y:S05]  /*6b70*/  @!P0 BRA `(.L_x_154) ;  /* 0x0000000000288947 */ /* 0x012fea0003800000 */
        /* <DEDUP_REMOVED lines=10> */
.L_x_154:
[-CC-:B------:R-:W-:Y:S01]  /*6c20*/  SHF.R.U64 R19, R8, R0.reuse, R9.reuse ;  /* 0x0000000008137219 */ /* 0x180fe20000001209 */
[----:B------:R-:W0:Y:S01]  /*6c30*/  LDC.64 R26, c[0x0][0x640] ;  /* 0x00019000ff1a7b82 */ /* 0x000e220000000a00 */
[----:B------:R-:W-:Y:S01]  /*6c40*/  SHF.R.U32.HI R0, RZ, R0, R9 ;  /* 0x00000000ff007219 */ /* 0x000fe20000011609 */
[----:B------:R-:W-:Y:S01]  /*6c50*/  ULDC UR4, c[0x0][0x150] ;  /* 0x0000540000047ab9 */ /* 0x000fe20000000800 */
[----:B------:R-:W-:Y:S02]  /*6c60*/  IADD3 R3, P0, RZ, -R19, RZ ;  /* 0x80000013ff037210 */ /* 0x000fe40007f1e0ff */
[----:B------:R-:W-:-:S03]  /*6c70*/  I2FP.F32.U32 R7, R12 ;  /* 0x0000000c00077245 */ /* 0x000fc60000201000 */
[----:B------:R-:W1:Y:S01]  /*6c80*/  LDC R6, c[0x0][0x618] ;  /* 0x00018600ff067b82 */ /* 0x000e620000000800 */
[----:B------:R-:W-:Y:S02]  /*6c90*/  IMAD.X R5, RZ, RZ, ~R0, P0 ;  /* 0x000000ffff057224 */ /* 0x000fe400000e0e00 */
[----:B------:R-:W-:Y:S01]  /*6ca0*/  FMUL R7, R7, UR4 ;  /* 0x0000000407077c20 */ /* 0x000fe20008400000 */
[----:B------:R-:W-:Y:S01]  /*6cb0*/  ULDC UR4, c[0x0][0x154] ;  /* 0x0000550000047ab9 */ /* 0x000fe20000000800 */
[-C--:B------:R-:W-:Y:S02]  /*6cc0*/  IMAD R0, R5, R14.reuse, RZ ;  /* 0x0000000e05007224 */ /* 0x080fe400078e02ff */
[C---:B------:R-:W-:Y:S01]  /*6cd0*/  IMAD.WIDE.U32 R4, R3.reuse, R14, R16 ;  /* 0x0000000e03047225 */ /* 0x040fe200078e0010 */
[----:B------:R-:W4:Y:S01]  /*6ce0*/  LDC R8, c[0x0][0x608] ;  /* 0x00018200ff087b82 */ /* 0x000f220000000800 */
[----:B------:R-:W2:Y:S02]  /*6cf0*/  F2I.U32.TRUNC.NTZ R7, R7 ;  /* 0x0000000700077305 */ /* 0x000ea4000020f000 */
[----:B------:R-:W-:Y:S01]  /*6d00*/  IMAD R3, R3, R15, R0 ;  /* 0x0000000f03037224 */ /* 0x000fe200078e0200 */
[----:B------:R-:W-:-:S03]  /*6d10*/  I2FP.F32.U32 R0, R20 ;  /* 0x0000001400007245 */ /* 0x000fc60000201000 */
[----:B------:R-:W-:Y:S01]  /*6d20*/  IMAD.IADD R3, R5, 0x1, R3 ;  /* 0x0000000105037824 */ /* 0x000fe200078e0203 */
[----:B------:R-:W3:Y:S01]  /*6d30*/  LDC R11, c[0x0][0x658] ;  /* 0x00019600ff0b7b82 */ /* 0x000ee20000000800 */
[----:B0-----:R-:W-:-:S04]  /*6d40*/  ISETP.NE.U32.AND P0, PT, R26, RZ, PT ;  /* 0x000000ff1a00720c */ /* 0x001fc80003f05070 */
[----:B------:R-:W-:-:S03]  /*6d50*/  ISETP.NE.AND.EX P0, PT, R27, RZ, PT, P0 ;  /* 0x000000ff1b00720c */ /* 0x000fc60003f05300 */
[----:B------:R-:W0:Y:S01]  /*6d60*/  LDC R9, c[0x0][0x144] ;  /* 0x00005100ff097b82 */ /* 0x000e220000000800 */
[-C--:B-1----:R-:W-:Y:S01]  /*6d70*/  SHF.R.U64 R10, R4, R6.reuse, R3 ;  /* 0x00000006040a7219 */ /* 0x082fe20000001203 */
[----:B--2---:R-:W-:Y:S01]  /*6d80*/  IMAD.MOV R7, RZ, RZ, -R7 ;  /* 0x000000ffff077224 */ /* 0x004fe200078e0a07 */
[----:B------:R-:W-:Y:S01]  /*6d90*/  SHF.R.U32.HI R3, RZ, R6, R3 ;  /* 0x00000006ff037219 */ /* 0x000fe20000011603 */
[----:B------:R-:W-:-:S04]  /*6da0*/  FMUL R6, R0, UR4 ;  /* 0x0000000400067c20 */ /* 0x000fc80008400000 */
[----:B------:R-:W1:Y:S01]  /*6db0*/  LDC R21, c[0x0][0x148] ;  /* 0x00005200ff157b82 */ /* 0x000e620000000800 */
[----:B------:R2:W0:Y:S01]  /*6dc0*/  F2I.U32.TRUNC.NTZ R14, R6 ;  /* 0x00000006000e7305 */ /* 0x000422000020f000 */
[-CC-:B----4-:R-:W-:Y:S02]  /*6dd0*/  SHF.R.U64 R13, R10, R8.reuse, R3.reuse ;  /* 0x000000080a0d7219 */ /* 0x190fe40000001203 */
[----:B------:R-:W-:-:S04]  /*6de0*/  SHF.R.U32.HI R0, RZ, R8, R3 ;  /* 0x00000008ff007219 */ /* 0x000fc80000011603 */
[----:B------:R-:W4:Y:S01]  /*6df0*/  LDC R24, c[0x0][0x600] ;  /* 0x00018000ff187b82 */ /* 0x000f220000000800 */
[-CC-:B---3--:R-:W-:Y:S02]  /*6e00*/  SHF.R.U64 R15, R13, R11.reuse, R0.reuse ;  /* 0x0000000b0d0f7219 */ /* 0x188fe40000001200 */
[----:B------:R-:W-:-:S03]  /*6e10*/  SHF.R.U32.HI R5, RZ, R11, R0 ;  /* 0x0000000bff057219 */ /* 0x000fc60000011600 */
[----:B------:R-:W-:Y:S02]  /*6e20*/  IMAD.MOV.U32 R4, RZ, RZ, R15 ;  /* 0x000000ffff047224 */ /* 0x000fe400078e000f */
[----:B------:R-:W3:Y:S01]  /*6e30*/  LDC R28, c[0x0][0x648] ;  /* 0x00019200ff1c7b82 */ /* 0x000ee20000000800 */
[----:B0-----:R-:W-:-:S07]  /*6e40*/  IMAD R25, R9, R7, R12 ;  /* 0x0000000709197224 */ /* 0x001fce00078e020c */
[----:B------:R-:W0:Y:S08]  /*6e50*/  LDC R29, c[0x0][0x638] ;  /* 0x00018e00ff1d7b82 */ /* 0x000e300000000800 */
[----:B------:R-:W0:Y:S01]  /*6e60*/  LDC R30, c[0x0][0x610] ;  /* 0x00018400ff1e7b82 */ /* 0x000e220000000800 */
[----:B-12-4-:R-:W-:Y:S05]  /*6e70*/  @!P0 BRA `(.L_x_155) ;  /* 0x0000000000288947 */ /* 0x016fea0003800000 */
        /* <DEDUP_REMOVED lines=10> */
.L_x_155:
[----:B------:R-:W-:Y:S01]  /*6f20*/  ISETP.NE.AND P0, PT, R2, 0x1, PT ;  /* 0x000000010200780c */ /* 0x000fe20003f05270 */
[----:B------:R-:W-:Y:S01]  /*6f30*/  IMAD.MOV R14, RZ, RZ, -R14 ;  /* 0x000000ffff0e7224 */ /* 0x000fe200078e0a0e */
[----:B---3--:R-:W-:Y:S01]  /*6f40*/  SHF.R.U64 R3, R4, R28, R5 ;  /* 0x0000001c04037219 */ /* 0x008fe20000001205 */
[----:B------:R-:W-:Y:S01]  /*6f50*/  VIADD R5, R24, 0xffffffff ;  /* 0xffffffff18057836 */ /* 0x000fe20000000000 */
[----:B------:R-:W-:-:S03]  /*6f60*/  LOP3.LUT R0, R13, R98, RZ, 0xc0, !PT ;  /* 0x000000620d007212 */ /* 0x000fc600078ec0ff */
[----:B------:R-:W-:Y:S01]  /*6f70*/  IMAD.MOV R4, RZ, RZ, -R3 ;  /* 0x000000ffff047224 */ /* 0x000fe200078e0a03 */
[----:B------:R-:W-:Y:S01]  /*6f80*/  LOP3.LUT R10, R10, R5, RZ, 0xc0, !PT ;  /* 0x000000050a0a7212 */ /* 0x000fe200078ec0ff */
[----:B------:R-:W-:Y:S02]  /*6f90*/  IMAD R0, R91, R3, R0 ;  /* 0x000000035b007224 */ /* 0x000fe400078e0200 */
[----:B0-----:R-:W-:Y:S02]  /*6fa0*/  IMAD R3, R4, R29, R15 ;  /* 0x0000001d04037224 */ /* 0x001fe400078e020f */
[----:B------:R-:W-:Y:S02]  /*6fb0*/  @P0 IMAD R25, R21, R14, R20 ;  /* 0x0000000e15190224 */ /* 0x000fe400078e0214 */
[----:B------:R-:W-:Y:S02]  /*6fc0*/  IMAD R5, R3, R24, R10 ;  /* 0x0000001803057224 */ /* 0x000fe400078e020a */
[----:B------:R-:W-:-:S02]  /*6fd0*/  IMAD R0, R0, R30, R25 ;  /* 0x0000001e00007224 */ /* 0x000fc400078e0219 */
[----:B------:R-:W-:-:S03]  /*6fe0*/  IMAD.MOV.U32 R4, RZ, RZ, 0x1 ;  /* 0x00000001ff047424 */ /* 0x000fc600078e00ff */
[----:B------:R-:W-:Y:S02]  /*6ff0*/  SEL R100, R5, R0, !P0 ;  /* 0x0000000005647207 */ /* 0x000fe40004000000 */
[----:B------:R-:W-:Y:S02]  /*7000*/  PRMT R3, R4, 0x7610, R3 ;  /* 0x0000761004037816 */ /* 0x000fe40000000003 */
[----:B------:R-:W-:-:S07]  /*7010*/  SEL R0, R0, R5, !P0 ;  /* 0x0000000500007207 */ /* 0x000fce0004000000 */
.L_x_153:
[----:B------:R-:W-:Y:S01]  /*7020*/  LOP3.LUT P0, RZ, R3, 0xff, RZ, 0xc0, !PT ;  /* 0x000000ff03ff7812 */ /* 0x000fe2000780c0ff */
[----:B------:R-:W-:-:S12]  /*7030*/  IMAD.MOV.U32 R107, RZ, RZ, R0 ;  /* 0x000000ffff6b7224 */ /* 0x000fd800078e0000 */
[----:B------:R-:W-:Y:S05]  /*7040*/  @P0 BRA `(.L_x_156) ;  /* 0xffffffa000640947 */ /* 0x000fea000383ffff */
[----:B------:R-:W-:Y:S05]  /*7050*/  EXIT ;  /* 0x000000000000794d */ /* 0x000fea0003800000 */
.L_x_3:
        /* <DEDUP_REMOVED lines=26> */
.L_x_158:
[--C-:B------:R-:W-:Y:S01]  /*7200*/  SHF.R.U64 R14, R12, R20, R13.reuse ;  /* 0x000000140c0e7219 */ /* 0x100fe2000000120d */
[----:B------:R-:W0:Y:S01]  /*7210*/  LDC R24, c[0x0][0x618] ;  /* 0x00018600ff187b82 */ /* 0x000e220000000800 */
[----:B------:R-:W-:Y:S01]  /*7220*/  I2FP.F32.U32 R8, R6 ;  /* 0x0000000600087245 */ /* 0x000fe20000201000 */
[----:B------:R-:W-:Y:S01]  /*7230*/  ULDC UR4, c[0x0][0x150] ;  /* 0x0000540000047ab9 */ /* 0x000fe20000000800 */
[----:B------:R-:W-:Y:S02]  /*7240*/  SHF.R.U32.HI R7, RZ, R20, R13 ;  /* 0x00000014ff077219 */ /* 0x000fe4000001160d */
[----:B------:R-:W-:Y:S01]  /*7250*/  IADD3 R11, P0, RZ, -R14, RZ ;  /* 0x8000000eff0b7210 */ /* 0x000fe20007f1e0ff */
[----:B------:R-:W-:Y:S01]  /*7260*/  FMUL R13, R8, UR4 ;  /* 0x00000004080d7c20 */ /* 0x000fe20008400000 */
[----:B------:R-:W-:Y:S01]  /*7270*/  ULDC UR4, c[0x0][0x154] ;  /* 0x0000550000047ab9 */ /* 0x000fe20000000800 */
[----:B------:R-:W1:Y:S02]  /*7280*/  LDC.64 R26, c[0x0][0x640] ;  /* 0x00019000ff1a7b82 */ /* 0x000e640000000a00 */
[----:B------:R-:W-:-:S02]  /*7290*/  IMAD.X R7, RZ, RZ, ~R7, P0 ;  /* 0x000000ffff077224 */ /* 0x000fc400000e0e07 */
[----:B------:R-:W2:Y:S01]  /*72a0*/  F2I.U32.TRUNC.NTZ R13, R13 ;  /* 0x0000000d000d7305 */ /* 0x000ea2000020f000 */
[----:B------:R-:W-:-:S03]  /*72b0*/  IMAD.WIDE.U32 R8, R11, R22, R16 ;  /* 0x000000160b087225 */ /* 0x000fc600078e0010 */
[----:B------:R-:W3:Y:S01]  /*72c0*/  LDC R15, c[0x0][0x144] ;  /* 0x00005100ff0f7b82 */ /* 0x000ee20000000800 */
[----:B------:R-:W-:-:S04]  /*72d0*/  IMAD R10, R7, R22, RZ ;  /* 0x00000016070a7224 */ /* 0x000fc800078e02ff */
[----:B------:R-:W-:Y:S02]  /*72e0*/  IMAD R7, R11, R23, R10 ;  /* 0x000000170b077224 */ /* 0x000fe400078e020a */
[----:B------:R-:W-:Y:S01]  /*72f0*/  IMAD.MOV.U32 R10, RZ, RZ, -0x1 ;  /* 0xffffffffff0a7424 */ /* 0x000fe200078e00ff */
[----:B------:R-:W4:Y:S01]  /*7300*/  LDC R20, c[0x0][0x608] ;  /* 0x00018200ff147b82 */ /* 0x000f220000000800 */
[----:B------:R-:W-:Y:S01]  /*7310*/  IMAD.IADD R7, R9, 0x1, R7 ;  /* 0x0000000109077824 */ /* 0x000fe200078e0207 */
[----:B------:R-:W-:-:S04]  /*7320*/  I2FP.F32.U32 R9, R3 ;  /* 0x0000000300097245 */ /* 0x000fc80000201000 */
[-C--:B0-----:R-:W-:Y:S01]  /*7330*/  SHF.R.U64 R12, R8, R24.reuse, R7 ;  /* 0x00000018080c7219 */ /* 0x081fe20000001207 */
[----:B--2---:R-:W-:Y:S01]  /*7340*/  IMAD.MOV R8, RZ, RZ, -R13 ;  /* 0x000000ffff087224 */ /* 0x004fe200078e0a0d */
[----:B------:R-:W0:Y:S01]  /*7350*/  LDC R11, c[0x0][0x658] ;  /* 0x00019600ff0b7b82 */ /* 0x000e220000000800 */
[----:B-1----:R-:W-:Y:S01]  /*7360*/  ISETP.NE.U32.AND P0, PT, R26, RZ, PT ;  /* 0x000000ff1a00720c */ /* 0x002fe20003f05070 */
[----:B------:R-:W-:Y:S01]  /*7370*/  FMUL R9, R9, UR4 ;  /* 0x0000000409097c20 */ /* 0x000fe20008400000 */
[----:B------:R-:W-:Y:S02]  /*7380*/  SHF.R.U32.HI R7, RZ, R24, R7 ;  /* 0x00000018ff077219 */ /* 0x000fe40000011607 */
[----:B------:R-:W-:-:S03]  /*7390*/  ISETP.NE.AND.EX P0, PT, R27, RZ, PT, P0 ;  /* 0x000000ff1b00720c */ /* 0x000fc60003f05300 */
[----:B------:R-:W1:Y:S01]  /*73a0*/  LDC R22, c[0x0][0x148] ;  /* 0x00005200ff167b82 */ /* 0x000e620000000800 */
[----:B---3--:R-:W-:Y:S02]  /*73b0*/  IMAD R23, R15, R8, R6 ;  /* 0x000000080f177224 */ /* 0x008fe400078e0206 */
[----:B------:R-:W-:-:S05]  /*73c0*/  IMAD.MOV.U32 R8, RZ, RZ, 0x1 ;  /* 0x00000001ff087424 */ /* 0x000fca00078e00ff */
[----:B------:R-:W2:Y:S01]  /*73d0*/  LDC R21, c[0x0][0x600] ;  /* 0x00018000ff157b82 */ /* 0x000ea20000000800 */
[-CC-:B----4-:R-:W-:Y:S02]  /*73e0*/  SHF.R.U64 R15, R12, R20.reuse, R7.reuse ;  /* 0x000000140c0f7219 */ /* 0x190fe40000001207 */
[----:B------:R-:W-:Y:S02]  /*73f0*/  SHF.R.U32.HI R6, RZ, R20, R7 ;  /* 0x00000014ff067219 */ /* 0x000fe40000011607 */
[----:B------:R3:W4:Y:S03]  /*7400*/  F2I.U32.TRUNC.NTZ R20, R9 ;  /* 0x0000000900147305 */ /* 0x000726000020f000 */
[----:B------:R-:W1:Y:S01]  /*7410*/  LDC R25, c[0x0][0x648] ;  /* 0x00019200ff197b82 */ /* 0x000e620000000800 */
[-C--:B0-----:R-:W-:Y:S02]  /*7420*/  SHF.R.U64 R19, R15, R11.reuse, R6 ;  /* 0x0000000b0f137219 */ /* 0x081fe40000001206 */
[----:B------:R-:W-:-:S02]  /*7430*/  SHF.L.U32 R10, R10, R11, RZ ;  /* 0x0000000b0a0a7219 */ /* 0x000fc400000006ff */
[-C--:B------:R-:W-:Y:S01]  /*7440*/  SHF.R.U32.HI R7, RZ, R11.reuse, R6 ;  /* 0x0000000bff077219 */ /* 0x080fe20000011606 */
[----:B------:R-:W-:Y:S01]  /*7450*/  IMAD.MOV.U32 R6, RZ, RZ, R19 ;  /* 0x000000ffff067224 */ /* 0x000fe200078e0013 */
[----:B------:R-:W-:Y:S01]  /*7460*/  SHF.L.U32 R24, R8, R11, RZ ;  /* 0x0000000b08187219 */ /* 0x000fe200000006ff */
[----:B------:R-:W0:Y:S01]  /*7470*/  LDC R28, c[0x0][0x638] ;  /* 0x00018e00ff1c7b82 */ /* 0x000e220000000800 */
[----:B------:R-:W-:-:S07]  /*7480*/  LOP3.LUT R30, RZ, R10, RZ, 0x33, !PT ;  /* 0x0000000aff1e7212 */ /* 0x000fce00078e33ff */
[----:B------:R-:W0:Y:S01]  /*7490*/  LDC R29, c[0x0][0x610] ;  /* 0x00018400ff1d7b82 */ /* 0x000e220000000800 */
[----:B---34-:R-:W-:Y:S05]  /*74a0*/  @!P0 BRA `(.L_x_159) ;  /* 0x0000000000288947 */ /* 0x018fea0003800000 */
[----:B------:R-:W3:Y:S02]  /*74b0*/  LDC R6, c[0x0][0x64c] ;  /* 0x00019300ff067b82 */ /* 0x000ee40000000800 */
[----:B---3--:R-:W-:-:S05]  /*74c0*/  IADD3 R11, P0, R19, R6, RZ ;  /* 0x00000006130b7210 */ /* 0x008fca0007f1e0ff */
        /* <DEDUP_REMOVED lines=8> */
.L_x_159:
[----:B------:R-:W-:Y:S01]  /*7550*/  ISETP.NE.AND P0, PT, R2, 0x1, PT ;  /* 0x000000010200780c */ /* 0x000fe20003f05270 */
[----:B--2---:R-:W-:Y:S01]  /*7560*/  VIADD R9, R21, 0xffffffff ;  /* 0xffffffff15097836 */ /* 0x004fe20000000000 */
[----:B-1----:R-:W-:Y:S01]  /*7570*/  SHF.R.U64 R7, R6, R25, R7 ;  /* 0x0000001906077219 */ /* 0x002fe20000001207 */
[----:B------:R-:W-:Y:S01]  /*7580*/  IMAD.MOV R20, RZ, RZ, -R20 ;  /* 0x000000ffff147224 */ /* 0x000fe200078e0a14 */
[----:B------:R-:W-:Y:S02]  /*7590*/  LOP3.LUT R6, R15, R30, RZ, 0xc0, !PT ;  /* 0x0000001e0f067212 */ /* 0x000fe400078ec0ff */
[----:B------:R-:W-:Y:S01]  /*75a0*/  LOP3.LUT R12, R12, R9, RZ, 0xc0, !PT ;  /* 0x000000090c0c7212 */ /* 0x000fe200078ec0ff */
[----:B------:R-:W-:Y:S02]  /*75b0*/  IMAD.MOV R8, RZ, RZ, -R7 ;  /* 0x000000ffff087224 */ /* 0x000fe400078e0a07 */
[----:B------:R-:W-:Y:S02]  /*75c0*/  IMAD R6, R24, R7, R6 ;  /* 0x0000000718067224 */ /* 0x000fe400078e0206 */
[----:B------:R-:W-:-:S02]  /*75d0*/  IMAD.MOV.U32 R9, RZ, RZ, 0x1 ;  /* 0x00000001ff097424 */ /* 0x000fc400078e00ff */
[----:B------:R-:W-:Y:S02]  /*75e0*/  @P0 IMAD R23, R22, R20, R3 ;  /* 0x0000001416170224 */ /* 0x000fe400078e0203 */
[----:B0-----:R-:W-:Y:S02]  /*75f0*/  IMAD R3, R8, R28, R19 ;  /* 0x0000001c08037224 */ /* 0x001fe400078e0213 */
[----:B------:R-:W-:Y:S02]  /*7600*/  IMAD R13, R6, R29, R23 ;  /* 0x0000001d060d7224 */ /* 0x000fe400078e0217 */
[----:B------:R-:W-:Y:S02]  /*7610*/  IMAD R6, R3, R21, R12 ;  /* 0x0000001503067224 */ /* 0x000fe400078e020c */
[----:B------:R-:W-:-:S03]  /*7620*/  IMAD.MOV.U32 R8, RZ, RZ, R14 ;  /* 0x000000ffff087224 */ /* 0x000fc600078e000e */
[----:B------:R-:W-:Y:S02]  /*7630*/  SEL R20, R6, R13, !P0 ;  /* 0x0000000d06147207 */ /* 0x000fe40004000000 */
[----:B------:R-:W-:-:S07]  /*7640*/  SEL R13, R13, R6, !P0 ;  /* 0x000000060d0d7207 */ /* 0x000fce0004000000 */
.L_x_157:
[----:B------:R-:W-:-:S08]  /*7650*/  NOP ;  /* 0x0000000000007918 */ /* 0x000fd00000000000 */
[----:B------:R-:W0:-:S00]  /*7660*/  USETMAXREG.DEALLOC.CTAPOOL 0x28 ;  /* 0x00000028000079c8 */ /* 0x000e0000080e0500 */
[----:B0-----:R-:W-:-:S13]  /*7670*/  ISETP.NE.AND P0, PT, R0, RZ, PT ;  /* 0x000000ff0000720c */ /* 0x001fda0003f05270 */
[----:B------:R-:W-:Y:S05]  /*7680*/  @P0 EXIT ;  /* 0x000000000000094d */ /* 0x000fea0003800000 */
[----:B------:R-:W-:Y:S01]  /*7690*/  LOP3.LUT P0, RZ, R9, 0xff, RZ, 0xc0, !PT ;  /* 0x000000ff09ff7812 */ /* 0x000fe2000780c0ff */
[----:B------:R-:W-:Y:S02]  /*76a0*/  IMAD.MOV.U32 R0, RZ, RZ, 0x1 ;  /* 0x00000001ff007424 */ /* 0x000fe400078e00ff */
[----:B------:R-:W-:-:S10]  /*76b0*/  IMAD.MOV.U32 R3, RZ, RZ, RZ ;  /* 0x000000ffff037224 */ /* 0x000fd400078e00ff */
[----:B------:R-:W-:Y:S05]  /*76c0*/  @!P0 BRA `(.L_x_160) ;  /* 0x0000000c001c8947 */ /* 0x000fea0003800000 */
[----:B------:R-:W0:Y:S01]  /*76d0*/  LDC R0, c[0x0][0x28c] ;  /* 0x0000a300ff007b82 */ /* 0x000e220000000800 */
[----:B------:R-:W-:Y:S01]  /*76e0*/  LOP3.LUT P0, RZ, R4, 0x1f, RZ, 0xc0, !PT ;  /* 0x0000001f04ff7812 */ /* 0x000fe2000780c0ff */
[----:B------:R-:W-:Y:S01]  /*76f0*/  ULDC UR5, c[0x0][0x658] ;  /* 0x0001960000057ab9 */ /* 0x000fe20000000800 */
[----:B------:R-:W-:Y:S01]  /*7700*/  UMOV UR6, 0xffffffff ;  /* 0xffffffff00067882 */ /* 0x000fe20000000000 */
[----:B------:R-:W-:Y:S01]  /*7710*/  BSSY B0, `(.L_x_160) ;  /* 0x00000c2000007945 */ /* 0x000fe20003800000 */
[----:B------:R-:W-:Y:S01]  /*7720*/  USHF.L.U32 UR6, UR6, UR5, URZ ;  /* 0x0000000506067299 */ /* 0x000fe2000800063f */
[C---:B------:R-:W-:Y:S01]  /*7730*/  ISETP.NE.AND P2, PT, R5.reuse, RZ, PT ;  /* 0x000000ff0500720c */ /* 0x040fe20003f45270 */
[----:B------:R-:W-:Y:S01]  /*7740*/  IMAD.MOV.U32 R11, RZ, RZ, 0x1 ;  /* 0x00000001ff0b7424 */ /* 0x000fe200078e00ff */
[----:B------:R-:W-:Y:S01]  /*7750*/  ISETP.NE.OR P0, PT, R5, RZ, !P0 ;  /* 0x000000ff0500720c */ /* 0x000fe20004705670 */
[----:B------:R-:W-:Y:S01]  /*7760*/  ULDC UR4, c[0x0][0x600] ;  /* 0x0001800000047ab9 */ /* 0x000fe20000000800 */
[----:B------:R-:W-:Y:S01]  /*7770*/  LOP3.LUT R19, R18, 0x2, RZ, 0xfc, !PT ;  /* 0x0000000212137812 */ /* 0x000fe200078efcff */
[----:B------:R-:W-:Y:S01]  /*7780*/  UMOV UR7, 0x1 ;  /* 0x0000000100077882 */ /* 0x000fe20000000000 */
[----:B------:R-:W-:-:S02]  /*7790*/  UIADD3 UR15, UR4, -0x1, URZ ;  /* 0xffffffff040f7890 */ /* 0x000fc4000fffe03f */
[----:B------:R-:W-:Y:S02]  /*77a0*/  USHF.L.U32 UR17, UR7, UR5, URZ ;  /* 0x0000000507117299 */ /* 0x000fe4000800063f */
[----:B------:R-:W-:Y:S01]  /*77b0*/  ULOP3.LUT UR16, URZ, UR6, URZ, 0x33, !UPT ;  /* 0x000000063f107292 */ /* 0x000fe2000f8e333f */
[----:B------:R-:W-:Y:S01]  /*77c0*/  ULDC.64 UR20, c[0x0][0x198] ;  /* 0x0000660000147ab9 */ /* 0x000fe20000000a00 */
[----:B0-----:R-:W-:-:S05]  /*77d0*/  VIADD R0, R0, 0x1f ;  /* 0x0000001f00007836 */ /* 0x001fca0000000000 */
[----:B------:R-:W-:-:S04]  /*77e0*/  SHF.R.S32.HI R3, RZ, 0x1f, R0 ;  /* 0x0000001fff037819 */ /* 0x000fc80000011400 */
[----:B------:R-:W-:Y:S01]  /*77f0*/  LEA.HI R3, R3, R0, RZ, 0x5 ;  /* 0x0000000003037211 */ /* 0x000fe200078f28ff */
[----:B------:R-:W-:-:S03]  /*7800*/  IMAD.MOV.U32 R0, RZ, RZ, 0x1 ;  /* 0x00000001ff007424 */ /* 0x000fc600078e00ff */
[----:B------:R-:W-:Y:S01]  /*7810*/  SHF.R.S32.HI R12, RZ, 0x5, R3 ;  /* 0x00000005ff0c7819 */ /* 0x000fe20000011403 */
[----:B------:R-:W-:-:S04]  /*7820*/  IMAD.MOV.U32 R3, RZ, RZ, RZ ;  /* 0x000000ffff037224 */ /* 0x000fc800078e00ff */
[----:B------:R-:W-:-:S07]  /*7830*/  VIADD R10, R12, 0x1 ;  /* 0x000000010c0a7836 */ /* 0x000fce0000000000 */
.L_x_172:
[----:B------:R-:W-:-:S03]  /*7840*/  UMOV UR4, 0xffffffff ;  /* 0xffffffff00047882 */ /* 0x000fc60000000000 */
[----:B------:R-:W-:Y:S05]  /*7850*/  BRA.DIV UR4, `(.L_x_161) ;  /* 0x0000000e04a47947 */ /* 0x000fea000b800000 */
[----:B------:R-:W-:-:S13]  /*7860*/  ELECT P6, URZ, PT ;  /* 0x00000000003f782f */ /* 0x000fda00038c0000 */
.L_x_183:
[----:B------:R-:W0:Y:S01]  /*7870*/  LDC R4, c[0x0][0x28c] ;  /* 0x0000a300ff047b82 */ /* 0x000e220000000800 */
[----:B------:R-:W-:Y:S01]  /*7880*/  BSSY B1, `(.L_x_162) ;  /* 0x0000037000017945 */ /* 0x000fe20003800000 */
[----:B0-----:R-:W-:-:S13]  /*7890*/  ISETP.LT.OR P6, PT, R4, 0x1, !P6 ;  /* 0x000000010400780c */ /* 0x001fda00077c1670 */
[----:B------:R-:W-:Y:S05]  /*78a0*/  @P6 BRA `(.L_x_163) ;  /* 0x0000000000d06947 */ /* 0x000fea0003800000 */
[----:B------:R-:W-:Y:S02]  /*78b0*/  IMAD.SHL.U32 R20, R20, 0x40, RZ ;  /* 0x0000004014147824 */ /* 0x000fe400078e00ff */
[----:B------:R-:W-:Y:S02]  /*78c0*/  IMAD.SHL.U32 R13, R13, 0x100, RZ ;  /* 0x000001000d0d7824 */ /* 0x000fe400078e00ff */
[----:B------:R-:W-:Y:S02]  /*78d0*/  IMAD.MOV.U32 R21, RZ, RZ, RZ ;  /* 0x000000ffff157224 */ /* 0x000fe400078e00ff */
[----:B------:R-:W-:Y:S02]  /*78e0*/  IMAD.MOV.U32 R4, RZ, RZ, R10 ;  /* 0x000000ffff047224 */ /* 0x000fe400078e000a */
[----:B------:R-:W-:Y:S02]  /*78f0*/  IMAD.MOV.U32 R5, RZ, RZ, R0 ;  /* 0x000000ffff057224 */ /* 0x000fe400078e0000 */
[----:B------:R-:W-:-:S07]  /*7900*/  IMAD.MOV.U32 R6, RZ, RZ, R3 ;  /* 0x000000ffff067224 */ /* 0x000fce00078e0003 */
.L_x_167:
[----:B------:R-:W0:Y:S01]  /*7910*/  S2R R14, SR_CgaCtaId ;  /* 0x00000000000e7919 */ /* 0x000e220000008800 */
[----:B------:R-:W-:Y:S01]  /*7920*/  MOV R7, 0x400 ;  /* 0x0000040000077802 */ /* 0x000fe20000000f00 */
[----:B------:R-:W1:Y:S03]  /*7930*/  @!P2 LDC R9, c[0x0][0x500] ;  /* 0x00014000ff09ab82 */ /* 0x000e660000000800 */
[----:B0-----:R-:W-:Y:S02]  /*7940*/  LEA R15, R14, R7, 0x18 ;  /* 0x000000070e0f7211 */ /* 0x001fe400078ec0ff */
[----:B------:R-:W-:-:S03]  /*7950*/  SHF.L.U32 R7, R5, 0x1f, RZ ;  /* 0x0000001f05077819 */ /* 0x000fc600000006ff */
[----:B------:R-:W-:-:S04]  /*7960*/  IMAD R14, R6, 0x8, R15 ;  /* 0x00000008060e7824 */ /* 0x000fc800078e020f */
[----:B------:R-:W0:Y:S02]  /*7970*/  SYNCS.PHASECHK.TRANS64.TRYWAIT P1, [R14+URZ+0x20], R7 ;  /* 0x000020070e0075a7 */ /* 0x000e24000802017f */
[----:B01----:R-:W-:Y:S05]  /*7980*/  @!P1 BRA `(.L_x_164) ;  /* 0x0000000c00789947 */ /* 0x003fea0003800000 */
.L_x_184:
[----:B0-----:R-:W-:Y:S01]  /*7990*/  PRMT R7, R19, 0x9910, RZ ;  /* 0x0000991013077816 */ /* 0x001fe200000000ff */
[----:B------:R0:W-:Y:S03]  /*79a0*/  @!P2 SYNCS.ARRIVE.TRANS64 RZ, [R14+URZ], R9 ;  /* 0x000000090effa9a7 */ /* 0x0001e6000800003f */
[----:B------:R-:W-:-:S13]  /*79b0*/  ISETP.NE.AND P1, PT, R7, 0x2, PT ;  /* 0x000000020700780c */ /* 0x000fda0003f25270 */
[----:B0-----:R-:W-:Y:S05]  /*79c0*/  @P1 BRA `(.L_x_165) ;  /* 0x0000000000041947 */ /* 0x001fea0003800000 */
[----:B------:R-:W-:Y:S01]  /*79d0*/  BPT.TRAP 0x1 ;  /* 0x000000040000795c */ /* 0x000fe20000300000 */
.L_x_165:
[----:B------:R-:W-:Y:S05]  /*79e0*/  @P0 BRA `(.L_x_166) ;  /* 0x0000000000040947 */ /* 0x000fea0003800000 */
[----:B------:R-:W-:Y:S01]  /*79f0*/  BPT.TRAP 0x1 ;  /* 0x000000040000795c */ /* 0x000fe20000300000 */
.L_x_166:
[--C-:B------:R-:W-:Y:S01]  /*7a00*/  IMAD R7, R6, 0x4000, R15.reuse ;  /* 0x0000400006077824 */ /* 0x100fe200078e020f */
[----:B------:R-:W-:Y:S01]  /*7a10*/  R2UR UR9, R14 ;  /* 0x000000000e0972ca */ /* 0x000fe200000e0000 */
[----:B------:R-:W-:Y:S01]  /*7a20*/  IMAD R15, R6, 0x1000, R15 ;  /* 0x00001000060f7824 */ /* 0x000fe200078e020f */
[----:B------:R-:W-:Y:S01]  /*7a30*/  UIADD3 UR4, UP0, UR20, 0xf0, URZ ;  /* 0x000000f014047890 */ /* 0x000fe2000ff1e03f */
[----:B------:R-:W-:Y:S01]  /*7a40*/  VIADD R4, R4, 0xffffffff ;  /* 0xffffffff04047836 */ /* 0x000fe20000000000 */
[----:B------:R-:W-:Y:S01]  /*7a50*/  R2UR UR5, R7 ;  /* 0x00000000070572ca */ /* 0x000fe200000e0000 */
[----:B------:R-:W-:Y:S01]  /*7a60*/  UIADD3 UR22, UP1, UR20, 0x1f0, URZ ;  /* 0x000001f014167890 */ /* 0x000fe2000ff3e03f */
[----:B------:R-:W-:Y:S01]  /*7a70*/  R2UR UR8, R15 ;  /* 0x000000000f0872ca */ /* 0x000fe200000e0000 */
[----:B------:R-:W-:Y:S01]  /*7a80*/  VIADD R6, R6, 0x1 ;  /* 0x0000000106067836 */ /* 0x000fe20000000000 */
[----:B------:R-:W-:Y:S01]  /*7a90*/  R2UR UR11, R13 ;  /* 0x000000000d0b72ca */ /* 0x000fe200000e0000 */
[----:B------:R-:W-:Y:S01]  /*7aa0*/  UIADD3.X UR23, URZ, UR21, URZ, UP1, !UPT ;  /* 0x000000153f177290 */ /* 0x000fe20008ffe43f */
[C---:B------:R-:W-:Y:S01]  /*7ab0*/  R2UR UR10, R21.reuse ;  /* 0x00000000150a72ca */ /* 0x040fe200000e0000 */
[----:B------:R-:W-:Y:S01]  /*7ac0*/  UMOV UR6, 0x0 ;  /* 0x0000000000067882 */ /* 0x000fe20000000000 */
[----:B------:R-:W-:Y:S01]  /*7ad0*/  R2UR UR12, R8 ;  /* 0x00000000080c72ca */ /* 0x000fe200000e0000 */
[----:B------:R-:W-:Y:S01]  /*7ae0*/  UMOV UR7, 0x10000000 ;  /* 0x1000000000077882 */ /* 0x000fe20000000000 */
[----:B------:R-:W-:Y:S01]  /*7af0*/  R2UR UR18, R20 ;  /* 0x00000000141272ca */ /* 0x000fe200000e0000 */
[----:B------:R-:W-:Y:S01]  /*7b00*/  VIADD R21, R21, 0x20 ;  /* 0x0000002015157836 */ /* 0x000fe20000000000 */
[----:B------:R-:W-:Y:S01]  /*7b10*/  ISETP.GT.AND P3, PT, R4, 0x1, PT ;  /* 0x000000010400780c */ /* 0x000fe20003f64270 */
[----:B------:R-:W-:Y:S01]  /*7b20*/  UIADD3 UR13, UR5, 0x100, URZ ;  /* 0x00000100050d7890 */ /* 0x000fe2000fffe03f */
[----:B------:R-:W-:Y:S01]  /*7b30*/  ISETP.NE.AND P1, PT, R6, 0x4, PT ;  /* 0x000000040600780c */ /* 0x000fe20003f25270 */
[----:B------:R-:W-:-:S02]  /*7b40*/  UIADD3.X UR5, URZ, UR21, URZ, UP0, !UPT ;  /* 0x000000153f057290 */ /* 0x000fc400087fe43f */
[----:B------:R-:W-:Y:S01]  /*7b50*/  UIADD3 UR14, UR8, 0x10100, URZ ;  /* 0x00010100080e7890 */ /* 0x000fe2000fffe03f */
[----:B------:R-:W-:Y:S02]  /*7b60*/  SEL R14, RZ, 0x1, P1 ;  /* 0x00000001ff0e7807 */ /* 0x000fe40000800000 */
[----:B------:R-:W-:Y:S01]  /*7b70*/  UMOV UR8, UR13 ;  /* 0x0000000d00087c82 */ /* 0x000fe20008000000 */
[----:B------:R-:W-:Y:S02]  /*7b80*/  SEL R6, R6, RZ, P1 ;  /* 0x000000ff06067207 */ /* 0x000fe40000800000 */
[----:B------:R-:W-:Y:S01]  /*7b90*/  LOP3.LUT R5, R5, R14, RZ, 0x3c, !PT ;  /* 0x0000000e05057212 */ /* 0x000fe200078e3cff */
[----:B------:R0:W-:Y:S02]  /*7ba0*/  UTMALDG.3D [UR8], [UR4], desc[UR6] ;  /* 0x00000608040075b4 */ /* 0x0001e40008011000 */
[----:B0-----:R-:W-:Y:S01]  /*7bb0*/  UMOV UR8, UR14 ;  /* 0x0000000e00087c82 */ /* 0x001fe20008000000 */
[----:B------:R-:W-:-:S02]  /*7bc0*/  UMOV UR11, UR18 ;  /* 0x00000012000b7c82 */ /* 0x000fc40008000000 */
[----:B------:R0:W-:Y:S02]  /*7bd0*/  UTMALDG.3D [UR8], [UR22], desc[UR6] ;  /* 0x00000608160075b4 */ /* 0x0001e40008011000 */
[----:B0-----:R-:W-:Y:S05]  /*7be0*/  @P3 BRA `(.L_x_167) ;  /* 0xfffffffc00483947 */ /* 0x001fea000383ffff */
.L_x_163:
[----:B------:R-:W-:Y:S05]  /*7bf0*/  BSYNC B1 ;  /* 0x0000000000017941 */ /* 0x000fea0003800000 */
.L_x_162:
[----:B------:R-:W-:Y:S01]  /*7c00*/  LOP3.LUT P3, RZ, R11, 0xff, RZ, 0xc0, !PT ;  /* 0x000000ff0bff7812 */ /* 0x000fe2000786c0ff */
[----:B------:R-:W-:Y:S01]  /*7c10*/  IMAD.IADD R3, R12, 0x1, R3 ;  /* 0x000000010c037824 */ /* 0x000fe200078e0203 */
[----:B------:R-:W-:Y:S01]  /*7c20*/  IADD3 R16, P4, R16, UR36, RZ ;  /* 0x0000002410107c10 */ /* 0x000fe2000ff9e0ff */
[----:B------:R-:W-:Y:S01]  /*7c30*/  ULDC.64 UR4, c[0x0][0x650] ;  /* 0x0001940000047ab9 */ /* 0x000fe20000000a00 */
[----:B------:R-:W-:Y:S01]  /*7c40*/  BSSY B1, `(.L_x_168) ;  /* 0x000006c000017945 */ /* 0x000fe20003800000 */
[----:B------:R-:W-:Y:S01]  /*7c50*/  IMAD.MOV.U32 R13, RZ, RZ, -0x1 ;  /* 0xffffffffff0d7424 */ /* 0x000fe200078e00ff */
[----:B------:R-:W-:Y:S01]  /*7c60*/  ISETP.GT.U32.AND P1, PT, R3, 0x3, PT ;  /* 0x000000030300780c */ /* 0x000fe20003f24070 */
[----:B------:R-:W-:Y:S01]  /*7c70*/  IMAD.MOV.U32 R20, RZ, RZ, -0x1 ;  /* 0xffffffffff147424 */ /* 0x000fe200078e00ff */
[----:B------:R-:W-:Y:S01]  /*7c80*/  SHF.R.U32.HI R4, RZ, 0x2, R3 ;  /* 0x00000002ff047819 */ /* 0x000fe20000011603 */
[----:B------:R-:W-:Y:S01]  /*7c90*/  IMAD.MOV.U32 R8, RZ, RZ, -0x1 ;  /* 0xffffffffff087424 */ /* 0x000fe200078e00ff */
[----:B------:R-:W-:-:S02]  /*7ca0*/  ISETP.LT.U32.AND P1, PT, R12, 0x4, P1 ;  /* 0x000000040c00780c */ /* 0x000fc40000f21070 */
[----:B------:R-:W-:Y:S01]  /*7cb0*/  IADD3.X R17, R17, UR42, RZ, P4, !PT ;  /* 0x0000002a11117c10 */ /* 0x000fe2000a7fe4ff */
[----:B------:R-:W0:Y:S01]  /*7cc0*/  @P3 S2R R6, SR_CgaCtaId ;  /* 0x0000000000063919 */ /* 0x000e220000008800 */
[----:B------:R-:W-:Y:S02]  /*7cd0*/  @P3 MOV R5, 0x400 ;  /* 0x0000040000053802 */ /* 0x000fe40000000f00 */
[----:B------:R-:W-:Y:S02]  /*7ce0*/  ISETP.GE.U32.AND P4, PT, R16, UR4, PT ;  /* 0x0000000410007c0c */ /* 0x000fe4000bf86070 */
[----:B------:R-:W-:Y:S02]  /*7cf0*/  LOP3.LUT R4, R4, 0x1, RZ, 0xc0, !PT ;  /* 0x0000000104047812 */ /* 0x000fe400078ec0ff */
[----:B------:R-:W-:Y:S02]  /*7d00*/  LOP3.LUT R3, R3, 0x3, RZ, 0xc0, !PT ;  /* 0x0000000303037812 */ /* 0x000fe400078ec0ff */
[----:B------:R-:W-:-:S02]  /*7d10*/  PRMT R11, RZ, 0x7610, R11 ;  /* 0x00007610ff0b7816 */ /* 0x000fc4000000000b */
[----:B0-----:R-:W-:-:S04]  /*7d20*/  @P3 LEA R5, R6, R5, 0x18 ;  /* 0x0000000506053211 */ /* 0x001fc800078ec0ff */
[----:B------:R0:W-:Y:S01]  /*7d30*/  @P3 SYNCS.ARRIVE.TRANS64.A1T0 RZ, [R5+URZ+0x58], RZ ;  /* 0x000058ff05ff39a7 */ /* 0x0001e2000810003f */
[----:B------:R-:W-:-:S04]  /*7d40*/  ISETP.NE.U32.AND P3, PT, R4, 0x1, PT ;  /* 0x000000010400780c */ /* 0x000fc80003f65070 */
[----:B------:R-:W-:Y:S02]  /*7d50*/  ISETP.GT.U32.AND P3, PT, R12, 0x3, !P3 ;  /* 0x000000030c00780c */ /* 0x000fe40005f64070 */
[----:B0-----:R-:W-:Y:S02]  /*7d60*/  SEL R5, RZ, 0x1, !P1 ;  /* 0x00000001ff057807 */ /* 0x001fe40004800000 */
[----:B------:R-:W-:Y:S02]  /*7d70*/  ISETP.GE.U32.AND.EX P1, PT, R17, UR5, PT, P4 ;  /* 0x0000000511007c0c */ /* 0x000fe4000bf26140 */
[----:B------:R-:W-:-:S04]  /*7d80*/  SEL R4, RZ, 0x1, !P3 ;  /* 0x00000001ff047807 */ /* 0x000fc80005800000 */
[----:B------:R-:W-:Y:S02]  /*7d90*/  LOP3.LUT R0, R4, R0, R5, 0x96, !PT ;  /* 0x0000000004007212 */ /* 0x000fe400078e9605 */
[----:B------:R-:W-:-:S05]  /*7da0*/  PRMT R4, RZ, 0x7610, R4 ;  /* 0x00007610ff047816 */ /* 0x000fca0000000004 */
[----:B------:R-:W-:Y:S05]  /*7db0*/  @P1 BRA `(.L_x_169) ;  /* 0x0000000400501947 */ /* 0x000fea0003800000 */
[----:B------:R-:W-:Y:S01]  /*7dc0*/  ULDC.64 UR4, c[0x0][0x628] ;  /* 0x00018a0000047ab9 */ /* 0x000fe20000000a00 */
[----:B------:R-:W0:Y:S01]  /*7dd0*/  S2R R14, SR_CTAID.X ;  /* 0x00000000000e7919 */ /* 0x000e220000002500 */
[----:B------:R-:W-:Y:S01]  /*7de0*/  ISETP.NE.U32.AND P1, PT, RZ, UR4, PT ;  /* 0x00000004ff007c0c */ /* 0x000fe2000bf25070 */
[----:B------:R-:W-:Y:S01]  /*7df0*/  ULDC UR7, c[0x0][0x630] ;  /* 0x00018c0000077ab9 */ /* 0x000fe20000000800 */
[----:B------:R-:W-:Y:S01]  /*7e00*/  IMAD.MOV.U32 R4, RZ, RZ, R16 ;  /* 0x000000ffff047224 */ /* 0x000fe200078e0010 */
[----:B------:R-:W1:Y:S01]  /*7e10*/  S2R R13, SR_CTAID.Y ;  /* 0x00000000000d7919 */ /* 0x000e620000002600 */
[----:B------:R-:W-:Y:S01]  /*7e20*/  ISETP.NE.AND.EX P1, PT, RZ, UR5, PT, P1 ;  /* 0x00000005ff007c0c */ /* 0x000fe2000bf25310 */
[----:B------:R-:W-:-:S12]  /*7e30*/  IMAD.MOV.U32 R5, RZ, RZ, R17 ;  /* 0x000000ffff057224 */ /* 0x000fd800078e0011 */
[----:B------:R-:W-:Y:S05]  /*7e40*/  @!P1 BRA `(.L_x_170) ;  /* 0x0000000000289947 */ /* 0x000fea0003800000 */
[----:B------:R-:W-:Y:S02]  /*7e50*/  ULDC UR6, c[0x0][0x634] ;  /* 0x00018d0000067ab9 */ /* 0x000fe40000000800 */
[----:B------:R-:W-:-:S05]  /*7e60*/  IADD3 R9, P1, R16, UR6, RZ ;  /* 0x0000000610097c10 */ /* 0x000fca000ff3e0ff */
[----:B------:R-:W-:-:S04]  /*7e70*/  IMAD.X R15, RZ, RZ, R17, P1 ;  /* 0x000000ffff0f7224 */ /* 0x000fc800008e0611 */
[----:B------:R-:W-:-:S04]  /*7e80*/  IMAD.WIDE.U32 R6, R15, UR4, RZ ;  /* 0x000000040f067c25 */ /* 0x000fc8000f8e00ff */
[----:B------:R-:W-:-:S04]  /*7e90*/  IMAD.WIDE.U32 R6, P1, R9, UR5, R6 ;  /* 0x0000000509067c25 */ /* 0x000fc8000f820006 */
[----:B------:R-:W-:-:S04]  /*7ea0*/  IMAD.WIDE.U32 R8, R9, UR4, RZ ;  /* 0x0000000409087c25 */ /* 0x000fc8000f8e00ff */
[----:B------:R-:W-:Y:S01]  /*7eb0*/  IMAD.X R5, RZ, RZ, RZ, P1 ;  /* 0x000000ffff057224 */ /* 0x000fe200008e06ff */
[----:B------:R-:W-:Y:S01]  /*7ec0*/  IADD3 RZ, P1, R9, R6, RZ ;  /* 0x0000000609ff7210 */ /* 0x000fe20007f3e0ff */
[----:B------:R-:W-:-:S04]  /*7ed0*/  IMAD.MOV.U32 R4, RZ, RZ, R7 ;  /* 0x000000ffff047224 */ /* 0x000fc800078e0007 */
[----:B------:R-:W-:-:S08]  /*7ee0*/  IMAD.WIDE.U32.X R4, R15, UR5, R4, P1 ;  /* 0x000000050f047c25 */ /* 0x000fd000088e0404 */
.L_x_170:
[--C-:B------:R-:W-:Y:S01]  /*7ef0*/  SHF.R.U64 R8, R4, UR7, R5.reuse ;  /* 0x0000000704087c19 */ /* 0x100fe20008001205 */
[----:B------:R-:W-:Y:S01]  /*7f00*/  ULDC.64 UR4, c[0x0][0x620] ;  /* 0x0001880000047ab9 */ /* 0x000fe20000000a00 */
[----:B------:R-:W-:Y:S01]  /*7f10*/  SHF.R.U32.HI R4, RZ, UR7, R5 ;  /* 0x00000007ff047c19 */ /* 0x000fe20008011605 */
[----:B------:R-:W2:Y:S01]  /*7f20*/  LDC R25, c[0x0][0x144] ;  /* 0x00005100ff197b82 */ /* 0x000ea20000000800 */
[----:B------:R-:W-:Y:S01]  /*7f30*/  IADD3 R7, P1, RZ, -R8, RZ ;  /* 0x80000008ff077210 */ /* 0x000fe20007f3e0ff */
[----:B------:R-:W-:Y:S01]  /*7f40*/  ULDC.64 UR8, c[0x0][0x640] ;  /* 0x0001900000087ab9 */ /* 0x000fe20000000a00 */
[----:B0-----:R-:W-:Y:S01]  /*7f50*/  I2FP.F32.U32 R9, R14 ;  /* 0x0000000e00097245 */ /* 0x001fe20000201000 */
[----:B------:R-:W-:Y:S02]  /*7f60*/  ULDC UR6, c[0x0][0x608] ;  /* 0x0001820000067ab9 */ /* 0x000fe40000000800 */
[----:B------:R-:W-:Y:S01]  /*7f70*/  IMAD.X R4, RZ, RZ, ~R4, P1 ;  /* 0x000000ffff047224 */ /* 0x000fe200008e0e04 */
[----:B------:R-:W-:Y:S01]  /*7f80*/  ISETP.NE.U32.AND P1, PT, RZ, UR8, PT ;  /* 0x00000008ff007c0c */ /* 0x000fe2000bf25070 */
[----:B------:R-:W0:Y:S02]  /*7f90*/  LDC R20, c[0x0][0x148] ;  /* 0x00005200ff147b82 */ /* 0x000e240000000800 */
[----:B------:R-:W-:Y:S01]  /*7fa0*/  IMAD R6, R4, UR4, RZ ;  /* 0x0000000404067c24 */ /* 0x000fe2000f8e02ff */
[----:B------:R-:W-:Y:S01]  /*7fb0*/  ISETP.NE.AND.EX P1, PT, RZ, UR9, PT, P1 ;  /* 0x00000009ff007c0c */ /* 0x000fe2000bf25310 */
[----:B------:R-:W-:Y:S01]  /*7fc0*/  IMAD.WIDE.U32 R4, R7, UR4, R16 ;  /* 0x0000000407047c25 */ /* 0x000fe2000f8e0010 */
[----:B------:R-:W-:-:S03]  /*7fd0*/  ULDC UR4, c[0x0][0x150] ;  /* 0x0000540000047ab9 */ /* 0x000fc60000000800 */
[----:B------:R-:W-:Y:S02]  /*7fe0*/  IMAD R7, R7, UR5, R6 ;  /* 0x0000000507077c24 */ /* 0x000fe4000f8e0206 */
[----:B------:R-:W-:Y:S01]  /*7ff0*/  FMUL R6, R9, UR4 ;  /* 0x0000000409067c20 */ /* 0x000fe20008400000 */
[----:B------:R-:W-:Y:S01]  /*8000*/  ULDC UR4, c[0x0][0x618] ;  /* 0x0001860000047ab9 */ /* 0x000fe20000000800 */
[----:B------:R-:W-:Y:S01]  /*8010*/  ULDC UR5, c[0x0][0x154] ;  /* 0x0000550000057ab9 */ /* 0x000fe20000000800 */
[----:B------:R-:W-:-:S03]  /*8020*/  IMAD.IADD R5, R5, 0x1, R7 ;  /* 0x0000000105057824 */ /* 0x000fc600078e0207 */
[----:B------:R-:W3:Y:S02]  /*8030*/  F2I.U32.TRUNC.NTZ R6, R6 ;  /* 0x0000000600067305 */ /* 0x000ee4000020f000 */
[----:B------:R-:W-:Y:S02]  /*8040*/  SHF.R.U64 R9, R4, UR4, R5 ;  /* 0x0000000404097c19 */ /* 0x000fe40008001205 */
[----:B-1----:R-:W-:-:S05]  /*8050*/  I2FP.F32.U32 R4, R13 ;  /* 0x0000000d00047245 */ /* 0x002fca0000201000 */
[----:B------:R-:W-:Y:S01]  /*8060*/  FMUL R22, R4, UR5 ;  /* 0x0000000504167c20 */ /* 0x000fe20008400000 */
[----:B------:R-:W-:Y:S01]  /*8070*/  SHF.R.U32.HI R4, RZ, UR4, R5 ;  /* 0x00000004ff047c19 */ /* 0x000fe20008011605 */
[----:B------:R-:W-:-:S03]  /*8080*/  ULDC UR4, c[0x0][0x658] ;  /* 0x0001960000047ab9 */ /* 0x000fc60000000800 */
[--C-:B------:R-:W-:Y:S01]  /*8090*/  SHF.R.U64 R21, R9, UR6, R4.reuse ;  /* 0x0000000609157c19 */ /* 0x100fe20008001204 */
[----:B------:R-:W1:Y:S01]  /*80a0*/  F2I.U32.TRUNC.NTZ R22, R22 ;  /* 0x0000001600167305 */ /* 0x000e62000020f000 */
[----:B------:R-:W-:Y:S01]  /*80b0*/  SHF.R.U32.HI R4, RZ, UR6, R4 ;  /* 0x00000006ff047c19 */ /* 0x000fe20008011604 */
[----:B---3--:R-:W-:-:S03]  /*80c0*/  IMAD.MOV R6, RZ, RZ, -R6 ;  /* 0x000000ffff067224 */ /* 0x008fc600078e0a06 */
[----:B------:R-:W-:Y:S01]  /*80d0*/  SHF.R.U64 R15, R21, UR4, R4 ;  /* 0x00000004150f7c19 */ /* 0x000fe20008001204 */
[----:B--2---:R-:W-:Y:S01]  /*80e0*/  IMAD R14, R25, R6, R14 ;  /* 0x00000006190e7224 */ /* 0x004fe200078e020e */
[----:B------:R-:W-:-:S03]  /*80f0*/  SHF.R.U32.HI R23, RZ, UR4, R4 ;  /* 0x00000004ff177c19 */ /* 0x000fc60008011604 */
[----:B------:R-:W-:Y:S02]  /*8100*/  IMAD.MOV.U32 R4, RZ, RZ, R15 ;  /* 0x000000ffff047224 */ /* 0x000fe400078e000f */
[----:B------:R-:W-:Y:S01]  /*8110*/  IMAD.MOV.U32 R5, RZ, RZ, R23 ;  /* 0x000000ffff057224 */ /* 0x000fe200078e0017 */
[----:B-1----:R-:W-:Y:S06]  /*8120*/  @!P1 BRA `(.L_x_171) ;  /* 0x0000000000289947 */ /* 0x002fec0003800000 */
[----:B------:R-:W-:Y:S02]  /*8130*/  ULDC UR4, c[0x0][0x64c] ;  /* 0x0001930000047ab9 */ /* 0x000fe40000000800 */
[----:B------:R-:W-:-:S05]  /*8140*/  IADD3 R5, P1, R15, UR4, RZ ;  /* 0x000000040f057c10 */ /* 0x000fca000ff3e0ff */
[----:B------:R-:W-:-:S04]  /*8150*/  IMAD.X R23, RZ, RZ, R23, P1 ;  /* 0x000000ffff177224 */ /* 0x000fc800008e0617 */
[----:B------:R-:W-:-:S04]  /*8160*/  IMAD.WIDE.U32 R6, R23, UR8, RZ ;  /* 0x0000000817067c25 */ /* 0x000fc8000f8e00ff */
[----:B------:R-:W-:-:S04]  /*8170*/  IMAD.WIDE.U32 R6, P1, R5, UR9, R6 ;  /* 0x0000000905067c25 */ /* 0x000fc8000f820006 */
[----:B------:R-:W-:-:S04]  /*8180*/  IMAD.WIDE.U32 R4, R5, UR8, RZ ;  /* 0x0000000805047c25 */ /* 0x000fc8000f8e00ff */
[----:B------:R-:W-:Y:S01]  /*8190*/  IMAD.MOV.U32 R4, RZ, RZ, R7 ;  /* 0x000000ffff047224 */ /* 0x000fe200078e0007 */
[----:B------:R-:W-:Y:S01]  /*81a0*/  IADD3 RZ, P3, R5, R6, RZ ;  /* 0x0000000605ff7210 */ /* 0x000fe20007f7e0ff */
[----:B------:R-:W-:-:S04]  /*81b0*/  IMAD.X R5, RZ, RZ, RZ, P1 ;  /* 0x000000ffff057224 */ /* 0x000fc800008e06ff */
[----:B------:R-:W-:-:S08]  /*81c0*/  IMAD.WIDE.U32.X R4, R23, UR9, R4, P3 ;  /* 0x0000000917047c25 */ /* 0x000fd000098e0404 */
.L_x_171:
[----:B------:R-:W-:Y:S01]  /*81d0*/  ISETP.NE.AND P1, PT, R2, 0x1, PT ;  /* 0x000000010200780c */ /* 0x000fe20003f25270 */
[----:B------:R-:W-:Y:S01]  /*81e0*/  ULDC UR4, c[0x0][0x648] ;  /* 0x0001920000047ab9 */ /* 0x000fe20000000800 */
[----:B------:R-:W-:Y:S01]  /*81f0*/  LOP3.LUT R21, R21, UR16, RZ, 0xc0, !PT ;  /* 0x0000001015157c12 */ /* 0x000fe2000f8ec0ff */
[----:B------:R-:W-:Y:S01]  /*8200*/  IMAD.MOV R22, RZ, RZ, -R22 ;  /* 0x000000ffff167224 */ /* 0x000fe200078e0a16 */
[----:B------:R-:W-:Y:S01]  /*8210*/  SHF.R.U64 R4, R4, UR4, R5 ;  /* 0x0000000404047c19 */ /* 0x000fe20008001205 */
[----:B------:R-:W-:Y:S01]  /*8220*/  ULDC UR4, c[0x0][0x638] ;  /* 0x00018e0000047ab9 */ /* 0x000fe20000000800 */
[----:B------:R-:W-:Y:S01]  /*8230*/  ULDC UR5, c[0x0][0x610] ;  /* 0x0001840000057ab9 */ /* 0x000fe20000000800 */
[----:B------:R-:W-:Y:S02]  /*8240*/  IMAD.MOV.U32 R5, RZ, RZ, 0x1 ;  /* 0x00000001ff057424 */ /* 0x000fe400078e00ff */
[----:B------:R-:W-:Y:S02]  /*8250*/  IMAD.MOV R6, RZ, RZ, -R4 ;  /* 0x000000ffff067224 */ /* 0x000fe400078e0a04 */
[----:B------:R-:W-:Y:S01]  /*8260*/  IMAD R21, R4, UR17, R21 ;  /* 0x0000001104157c24 */ /* 0x000fe2000f8e0215 */
[----:B------:R-:W-:Y:S01]  /*8270*/  LOP3.LUT R4, R9, UR15, RZ, 0xc0, !PT ;  /* 0x0000000f09047c12 */ /* 0x000fe2000f8ec0ff */
[----:B0-----:R-:W-:-:S02]  /*8280*/  @P1 IMAD R14, R20, R22, R13 ;  /* 0x00000016140e1224 */ /* 0x001fc400078e020d */
[----:B------:R-:W-:Y:S01]  /*8290*/  IMAD R15, R6, UR4, R15 ;  /* 0x00000004060f7c24 */ /* 0x000fe2000f8e020f */
[----:B------:R-:W-:Y:S01]  /*82a0*/  ULDC UR4, c[0x0][0x600] ;  /* 0x0001800000047ab9 */ /* 0x000fe20000000800 */
[----:B------:R-:W-:Y:S02]  /*82b0*/  IMAD R14, R21, UR5, R14 ;  /* 0x00000005150e7c24 */ /* 0x000fe4000f8e020e */
[--C-:B------:R-:W-:Y:S01]  /*82c0*/  IMAD R15, R15, UR4, R4.reuse ;  /* 0x000000040f0f7c24 */ /* 0x100fe2000f8e0204 */
[----:B------:R-:W-:-:S04]  /*82d0*/  PRMT R4, R5, 0x7610, R4 ;  /* 0x0000761005047816 */ /* 0x000fc80000000004 */
[----:B------:R-:W-:Y:S02]  /*82e0*/  SEL R20, R15, R14, !P1 ;  /* 0x0000000e0f147207 */ /* 0x000fe40004800000 */
[----:B------:R-:W-:-:S07]  /*82f0*/  SEL R13, R14, R15, !P1 ;  /* 0x0000000f0e0d7207 */ /* 0x000fce0004800000 */
.L_x_169:
[----:B------:R-:W-:Y:S05]  /*8300*/  BSYNC B1 ;  /* 0x0000000000017941 */ /* 0x000fea0003800000 */
.L_x_168:
[----:B------:R-:W-:-:S13]  /*8310*/  LOP3.LUT P1, RZ, R4, 0xff, RZ, 0xc0, !PT ;  /* 0x000000ff04ff7812 */ /* 0x000fda000782c0ff */
[----:B------:R-:W-:Y:S05]  /*8320*/  @P1 BRA `(.L_x_172) ;  /* 0xfffffff400441947 */ /* 0x000fea000383ffff */
[----:B------:R-:W-:Y:S05]  /*8330*/  BSYNC B0 ;  /* 0x0000000000007941 */ /* 0x000fea0003800000 */
.L_x_160:
[----:B------:R-:W-:-:S03]  /*8340*/  UMOV UR4, 0xffffffff ;  /* 0xffffffff00047882 */ /* 0x000fc60000000000 */
[----:B------:R-:W-:Y:S05]  /*8350*/  BRA.DIV UR4, `(.L_x_173) ;  /* 0x0000000604187947 */ /* 0x000fea000b800000 */
[----:B------:R-:W-:-:S13]  /*8360*/  ELECT P6, URZ, PT ;  /* 0x00000000003f782f */ /* 0x000fda00038c0000 */
.L_x_187:
[----:B------:R-:W-:Y:S04]  /*8370*/  BSSY B0, `(.L_x_174) ;  /* 0x000002b000007945 */ /* 0x000fe80003800000 */
[----:B------:R-:W-:Y:S05]  /*8380*/  @!P6 BRA `(.L_x_175) ;  /* 0x0000000000a4e947 */ /* 0x000fea0003800000 */
[----:B------:R-:W-:-:S04]  /*8390*/  LOP3.LUT R18, R18, 0x2, RZ, 0xfc, !PT ;  /* 0x0000000212127812 */ /* 0x000fc800078efcff */
[----:B------:R-:W-:-:S13]  /*83a0*/  ISETP.NE.AND P0, PT, R18, 0x3, PT ;  /* 0x000000031200780c */ /* 0x000fda0003f05270 */
[----:B------:R-:W-:Y:S05]  /*83b0*/  @!P0 BRA `(.L_x_176) ;  /* 0x0000000000048947 */ /* 0x000fea0003800000 */
[----:B------:R-:W-:Y:S01]  /*83c0*/  BPT.TRAP 0x1 ;  /* 0x000000040000795c */ /* 0x000fe20000300000 */
.L_x_176:
[----:B------:R-:W0:Y:S01]  /*83d0*/  S2R R5, SR_CgaCtaId ;  /* 0x0000000000057919 */ /* 0x000e220000008800 */
[----:B------:R-:W-:Y:S02]  /*83e0*/  MOV R2, 0x400 ;  /* 0x0000040000027802 */ /* 0x000fe40000000f00 */
[----:B------:R-:W-:Y:S02]  /*83f0*/  SHF.L.U32 R4, R0, 0x1f, RZ ;  /* 0x0000001f00047819 */ /* 0x000fe400000006ff */
[----:B0-----:R-:W-:-:S05]  /*8400*/  LEA R2, R5, R2, 0x18 ;  /* 0x0000000205027211 */ /* 0x001fca00078ec0ff */
[----:B------:R-:W-:-:S04]  /*8410*/  VIADD R2, R2, 0x20 ;  /* 0x0000002002027836 */ /* 0x000fc80000000000 */
[C---:B------:R-:W-:Y:S02]  /*8420*/  IMAD R7, R3.reuse, 0x8, R2 ;  /* 0x0000000803077824 */ /* 0x040fe400078e0202 */
[----:B------:R-:W-:Y:S02]  /*8430*/  VIADD R3, R3, 0x1 ;  /* 0x0000000103037836 */ /* 0x000fe40000000000 */
[----:B------:R-:W0:Y:S03]  /*8440*/  SYNCS.PHASECHK.TRANS64.TRYWAIT P0, [R7+URZ], R4 ;  /* 0x00000004070075a7 */ /* 0x000e26000800017f */
[----:B------:R-:W-:-:S04]  /*8450*/  ISETP.NE.AND P1, PT, R3, 0x4, PT ;  /* 0x000000040300780c */ /* 0x000fc80003f25270 */
[----:B------:R-:W-:Y:S02]  /*8460*/  SEL R5, RZ, 0x1, P1 ;  /* 0x00000001ff057807 */ /* 0x000fe40000800000 */
[----:B------:R-:W-:Y:S02]  /*8470*/  SEL R3, R3, RZ, P1 ;  /* 0x000000ff03037207 */ /* 0x000fe40000800000 */
[----:B------:R-:W-:-:S03]  /*8480*/  LOP3.LUT R6, R0, R5, RZ, 0x3c, !PT ;  /* 0x0000000500067212 */ /* 0x000fc600078e3cff */
[----:B------:R-:W-:Y:S01]  /*8490*/  IMAD R8, R3, 0x8, R2 ;  /* 0x0000000803087824 */ /* 0x000fe200078e0202 */
[----:B------:R-:W-:Y:S01]  /*84a0*/  SHF.L.U32 R5, R6, 0x1f, RZ ;  /* 0x0000001f06057819 */ /* 0x000fe200000006ff */
[----:B0-----:R-:W-:Y:S06]  /*84b0*/  @!P0 BRA `(.L_x_177) ;  /* 0x0000000000e08947 */ /* 0x001fec0003800000 */
.L_x_188:
[----:B------:R-:W1:Y:S01]  /*84c0*/  SYNCS.PHASECHK.TRANS64.TRYWAIT P0, [R8+URZ], R5 ;  /* 0x00000005080075a7 */ /* 0x000e62000800017f */
[----:B------:R-:W-:-:S05]  /*84d0*/  VIADD R0, R3, 0x1 ;  /* 0x0000000103007836 */ /* 0x000fca0000000000 */
[----:B------:R-:W-:-:S04]  /*84e0*/  ISETP.NE.AND P1, PT, R0, 0x4, PT ;  /* 0x000000040000780c */ /* 0x000fc80003f25270 */
[----:B------:R-:W-:Y:S02]  /*84f0*/  SEL R3, RZ, 0x1, P1 ;  /* 0x00000001ff037807 */ /* 0x000fe40000800000 */
[----:B0-----:R-:W-:Y:S02]  /*8500*/  SEL R7, R0, RZ, P1 ;  /* 0x000000ff00077207 */ /* 0x001fe40000800000 */
[----:B------:R-:W-:-:S03]  /*8510*/  LOP3.LUT R9, R6, R3, RZ, 0x3c, !PT ;  /* 0x0000000306097212 */ /* 0x000fc600078e3cff */
[----:B------:R-:W-:Y:S01]  /*8520*/  IMAD R11, R7, 0x8, R2 ;  /* 0x00000008070b7824 */ /* 0x000fe200078e0202 */
[----:B------:R-:W-:Y:S01]  /*8530*/  SHF.L.U32 R6, R9, 0x1f, RZ ;  /* 0x0000001f09067819 */ /* 0x000fe200000006ff */
[----:B-1----:R-:W-:Y:S06]  /*8540*/  @!P0 BRA `(.L_x_178) ;  /* 0x0000000000d08947 */ /* 0x002fec0003800000 */
.L_x_189:
[----:B------:R-:W1:Y:S01]  /*8550*/  SYNCS.PHASECHK.TRANS64.TRYWAIT P0, [R11+URZ], R6 ;  /* 0x000000060b0075a7 */ /* 0x000e62000800017f */
[----:B------:R-:W-:-:S05]  /*8560*/  VIADD R0, R7, 0x1 ;  /* 0x0000000107007836 */ /* 0x000fca0000000000 */
[----:B------:R-:W-:-:S04]  /*8570*/  ISETP.NE.AND P1, PT, R0, 0x4, PT ;  /* 0x000000040000780c */ /* 0x000fc80003f25270 */
[----:B------:R-:W-:Y:S02]  /*8580*/  SEL R4, RZ, 0x1, P1 ;  /* 0x00000001ff047807 */ /* 0x000fe40000800000 */
[----:B------:R-:W-:Y:S02]  /*8590*/  SEL R3, R0, RZ, P1 ;  /* 0x000000ff00037207 */ /* 0x000fe40000800000 */
[----:B------:R-:W-:Y:S01]  /*85a0*/  LOP3.LUT R0, R9, R4, RZ, 0x3c, !PT ;  /* 0x0000000409007212 */ /* 0x000fe200078e3cff */
[----:B-1----:R-:W-:Y:S06]  /*85b0*/  @!P0 BRA `(.L_x_179) ;  /* 0x0000000000c88947 */ /* 0x002fec0003800000 */
.L_x_190:
[----:B------:R-:W-:Y:S01]  /*85c0*/  IMAD R3, R3, 0x8, R2 ;  /* 0x0000000803037824 */ /* 0x000fe200078e0202 */
[----:B------:R-:W-:-:S07]  /*85d0*/  SHF.L.U32 R0, R0, 0x1f, RZ ;  /* 0x0000001f00007819 */ /* 0x000fce00000006ff */
.L_x_180:
[----:B--2---:R2:W3:Y:S02]  /*85e0*/  SYNCS.PHASECHK.TRANS64.TRYWAIT P0, [R3+URZ], R0 ;  /* 0x00000000030075a7 */ /* 0x0044e4000800017f */
[----:B---3--:R-:W-:Y:S05]  /*85f0*/  @!P0 NANOSLEEP.SYNCS 0x989680 ;  /* 0x009896800000895d */ /* 0x008fea0003900000 */
[----:B------:R-:W3:Y:S02]  /*8600*/  @!P0 SYNCS.PHASECHK.TRANS64 P0, [R3+URZ], R0 ;  /* 0x00000000030085a7 */ /* 0x000ee4000800007f */
[----:B---3--:R-:W-:Y:S05]  /*8610*/  @!P0 BRA `(.L_x_180) ;  /* 0xfffffffc00f08947 */ /* 0x008fea000383ffff */
.L_x_175:
[----:B------:R-:W-:Y:S05]  /*8620*/  BSYNC B0 ;  /* 0x0000000000007941 */ /* 0x000fea0003800000 */
.L_x_174:
[----:B------:R-:W-:Y:S05]  /*8630*/  EXIT ;  /* 0x000000000000794d */ /* 0x000fea0003800000 */
.L_x_17:
[----:B-1----:R1:W2:Y:S02]  /*8640*/  SYNCS.PHASECHK.TRANS64.TRYWAIT P1, [R3+URZ], R0 ;  /* 0x00000000030075a7 */ /* 0x0022a4000802017f */
[----:B--2---:R-:W-:Y:S05]  /*8650*/  @!P1 NANOSLEEP.SYNCS 0x989680 ;  /* 0x009896800000995d */ /* 0x004fea0003900000 */
[----:B------:R-:W2:Y:S02]  /*8660*/  @!P1 SYNCS.PHASECHK.TRANS64 P1, [R3+URZ], R0 ;  /* 0x00000000030095a7 */ /* 0x000ea4000802007f */
[----:B--2---:R-:W-:Y:S05]  /*8670*/  @!P1 BRA `(.L_x_17) ;  /* 0xfffffffc00f09947 */ /* 0x004fea000383ffff */
[----:B------:R-:W-:Y:S05]  /*8680*/  BRA `(.L_x_16) ;  /* 0xffffff8c00907947 */ /* 0x000fea000383ffff */
.L_x_22:
[----:B-1----:R-:W-:-:S04]  /*8690*/  IMAD.U32 R4, RZ, RZ, UR4 ;  /* 0x00000004ff047e24 */ /* 0x002fc8000f8e00ff */
[----:B------:R1:W2:Y:S03]  /*86a0*/  SYNCS.PHASECHK.TRANS64.TRYWAIT P1, [R4+URZ], R3 ;  /* 0x00000003040075a7 */ /* 0x0002a6000802017f */
[----:B--2---:R-:W-:Y:S05]  /*86b0*/  @!P1 NANOSLEEP.SYNCS 0x989680 ;  /* 0x009896800000995d */ /* 0x004fea0003900000 */
[----:B------:R-:W2:Y:S02]  /*86c0*/  @!P1 SYNCS.PHASECHK.TRANS64 P1, [R4+URZ], R3 ;  /* 0x00000003040095a7 */ /* 0x000ea4000802007f */
[----:B--2---:R-:W-:Y:S05]  /*86d0*/  @!P1 BRA `(.L_x_22) ;  /* 0xfffffffc00ec9947 */ /* 0x004fea000383ffff */
[----:B------:R-:W-:Y:S05]  /*86e0*/  BRA `(.L_x_21) ;  /* 0xffffff9000547947 */ /* 0x000fea000383ffff */
.L_x_161:
[----:B------:R-:W-:Y:S01]  /*86f0*/  BSSY B1, `(.L_x_181) ;  /* 0x0000006000017945 */ /* 0x000fe20003800000 */
[----:B------:R-:W-:-:S07]  /*8700*/  IMAD.MOV.U32 R15, RZ, RZ, -0x1 ;  /* 0xffffffffff0f7424 */ /* 0x000fce00078e00ff */
[----:B------:R-:W-:Y:S05]  /*8710*/  WARPSYNC.COLLECTIVE R15, `(.L_x_182) ;  /* 0x000000000f0c7348 */ /* 0x000fea0003c00000 */
[----:B------:R-:W-:Y:S02]  /*8720*/  ELECT P6, UR62, PT ;  /* 0x00000000003e782f */ /* 0x000fe400038c0000 */
[----:B------:R-:W-:Y:S01]  /*8730*/  MOV R14, UR62 ;  /* 0x0000003e000e7c02 */ /* 0x000fe20008000f00 */
[----:B------:R-:W-:Y:S10]  /*8740*/  ENDCOLLECTIVE ;  /* 0x000000000000791b */ /* 0x000ff40003800000 */
.L_x_182:
[----:B------:R-:W-:Y:S05]  /*8750*/  BSYNC B1 ;  /* 0x0000000000017941 */ /* 0x000fea0003800000 */
.L_x_181:
[----:B------:R-:W-:Y:S05]  /*8760*/  BRA `(.L_x_183) ;  /* 0xfffffff000407947 */ /* 0x000fea000383ffff */
.L_x_164:
[----:B0-----:R0:W1:Y:S02]  /*8770*/  SYNCS.PHASECHK.TRANS64.TRYWAIT P1, [R14+URZ+0x20], R7 ;  /* 0x000020070e0075a7 */ /* 0x001064000802017f */
[----:B-1----:R-:W-:Y:S05]  /*8780*/  @!P1 NANOSLEEP.SYNCS 0x989680 ;  /* 0x009896800000995d */ /* 0x002fea0003900000 */
[----:B------:R-:W1:Y:S02]  /*8790*/  @!P1 SYNCS.PHASECHK.TRANS64 P1, [R14+URZ+0x20], R7 ;  /* 0x000020070e0095a7 */ /* 0x000e64000802007f */
[----:B-1----:R-:W-:Y:S05]  /*87a0*/  @!P1 BRA `(.L_x_164) ;  /* 0xfffffffc00f09947 */ /* 0x002fea000383ffff */
[----:B------:R-:W-:Y:S05]  /*87b0*/  BRA `(.L_x_184) ;  /* 0xfffffff000747947 */ /* 0x000fea000383ffff */
.L_x_173:
[----:B------:R-:W-:Y:S01]  /*87c0*/  BSSY B0, `(.L_x_185) ;  /* 0x0000006000007945 */ /* 0x000fe20003800000 */
[----:B------:R-:W-:-:S07]  /*87d0*/  IMAD.MOV.U32 R15, RZ, RZ, -0x1 ;  /* 0xffffffffff0f7424 */ /* 0x000fce00078e00ff */
[----:B------:R-:W-:Y:S05]  /*87e0*/  WARPSYNC.COLLECTIVE R15, `(.L_x_186) ;  /* 0x000000000f0c7348 */ /* 0x000fea0003c00000 */
[----:B------:R-:W-:Y:S02]  /*87f0*/  ELECT P6, UR62, PT ;  /* 0x00000000003e782f */ /* 0x000fe400038c0000 */
[----:B------:R-:W-:Y:S01]  /*8800*/  MOV R14, UR62 ;  /* 0x0000003e000e7c02 */ /* 0x000fe20008000f00 */
[----:B------:R-:W-:Y:S10]  /*8810*/  ENDCOLLECTIVE ;  /* 0x000000000000791b */ /* 0x000ff40003800000 */
.L_x_186:
[----:B------:R-:W-:Y:S05]  /*8820*/  BSYNC B0 ;  /* 0x0000000000007941 */ /* 0x000fea0003800000 */
.L_x_185:
[----:B------:R-:W-:Y:S05]  /*8830*/  BRA `(.L_x_187) ;  /* 0xfffffff800cc7947 */ /* 0x000fea000383ffff */
.L_x_177:
[----:B0-----:R0:W1:Y:S02]  /*8840*/  SYNCS.PHASECHK.TRANS64.TRYWAIT P0, [R7+URZ], R4 ;  /* 0x00000004070075a7 */ /* 0x001064000800017f */
[----:B-1----:R-:W-:Y:S05]  /*8850*/  @!P0 NANOSLEEP.SYNCS 0x989680 ;  /* 0x009896800000895d */ /* 0x002fea0003900000 */
[----:B------:R-:W1:Y:S02]  /*8860*/  @!P0 SYNCS.PHASECHK.TRANS64 P0, [R7+URZ], R4 ;  /* 0x00000004070085a7 */ /* 0x000e64000800007f */
[----:B-1----:R-:W-:Y:S05]  /*8870*/  @!P0 BRA `(.L_x_177) ;  /* 0xfffffffc00f08947 */ /* 0x002fea000383ffff */
[----:B------:R-:W-:Y:S05]  /*8880*/  BRA `(.L_x_188) ;  /* 0xfffffffc000c7947 */ /* 0x000fea000383ffff */
.L_x_178:
[----:B0-----:R0:W1:Y:S02]  /*8890*/  SYNCS.PHASECHK.TRANS64.TRYWAIT P0, [R8+URZ], R5 ;  /* 0x00000005080075a7 */ /* 0x001064000800017f */
[----:B-1----:R-:W-:Y:S05]  /*88a0*/  @!P0 NANOSLEEP.SYNCS 0x989680 ;  /* 0x009896800000895d */ /* 0x002fea0003900000 */
[----:B------:R-:W1:Y:S02]  /*88b0*/  @!P0 SYNCS.PHASECHK.TRANS64 P0, [R8+URZ], R5 ;  /* 0x00000005080085a7 */ /* 0x000e64000800007f */
[----:B-1----:R-:W-:Y:S05]  /*88c0*/  @!P0 BRA `(.L_x_178) ;  /* 0xfffffffc00f08947 */ /* 0x002fea000383ffff */
[----:B------:R-:W-:Y:S05]  /*88d0*/  BRA `(.L_x_189) ;  /* 0xfffffffc001c7947 */ /* 0x000fea000383ffff */
.L_x_179:
[----:B-1----:R1:W2:Y:S02]  /*88e0*/  SYNCS.PHASECHK.TRANS64.TRYWAIT P0, [R11+URZ], R6 ;  /* 0x000000060b0075a7 */ /* 0x0022a4000800017f */
[----:B--2---:R-:W-:Y:S05]  /*88f0*/  @!P0 NANOSLEEP.SYNCS 0x989680 ;  /* 0x009896800000895d */ /* 0x004fea0003900000 */
[----:B------:R-:W2:Y:S02]  /*8900*/  @!P0 SYNCS.PHASECHK.TRANS64 P0, [R11+URZ], R6 ;  /* 0x000000060b0085a7 */ /* 0x000ea4000800007f */
[----:B--2---:R-:W-:Y:S05]  /*8910*/  @!P0 BRA `(.L_x_179) ;  /* 0xfffffffc00f08947 */ /* 0x004fea000383ffff */
[----:B------:R-:W-:Y:S05]  /*8920*/  BRA `(.L_x_190) ;  /* 0xfffffffc00247947 */ /* 0x000fea000383ffff */
.L_x_191:
[----:B------:R-:W-:-:S00]  /*8930*/  BRA `(.L_x_191) ;  /* 0xfffffffc00fc7947 */ /* 0x000fc0000383ffff */
[----:B------:R-:W-:-:S00]  /*8940*/  NOP ;  /* 0x0000000000007918 */ /* 0x000fc00000000000 */
        /* <DEDUP_REMOVED lines=11> */
.L_x_192:


//--------------------- .nv.global.init           --------------------------
	.section	.nv.global.init,"aw",@progbits
.nv.global.init:
	.type		$str$22,@object
	.size		$str$22,($str$23 - $str$22)
$str$22:
        /*0000*/ 	.byte	0x6b, 0x5f, 0x74, 0x69, 0x6c, 0x65, 0x5f, 0x63, 0x6f, 0x75, 0x6e, 0x74, 0x20, 0x3e, 0x3d, 0x20
        /*0010*/ 	.byte	0x31, 0x00
	.type		$str$23,@object
	.size		$str$23,(__unnamed_1 - $str$23)
$str$23:
        /*0012*/ 	.byte	0x2f, 0x74, 0x6d, 0x70, 0x2f, 0x63, 0x75, 0x74, 0x6c, 0x61, 0x73, 0x73, 0x5f, 0x73, 0x77, 0x65
        /*0022*/ 	.byte	0x65, 0x70, 0x5f, 0x73, 0x72, 0x63, 0x2f, 0x69, 0x6e, 0x63, 0x6c, 0x75, 0x64, 0x65, 0x2f, 0x63
        /*0032*/ 	.byte	0x75, 0x74, 0x6c, 0x61, 0x73, 0x73, 0x2f, 0x67, 0x65, 0x6d, 0x6d, 0x2f, 0x63, 0x6f, 0x6c, 0x6c
        /*0042*/ 	.byte	0x65, 0x63, 0x74, 0x69, 0x76, 0x65, 0x2f, 0x73, 0x6d, 0x39, 0x30, 0x5f, 0x6d, 0x6d, 0x61, 0x5f
        /*0052*/ 	.byte	0x74, 0x6d, 0x61, 0x5f, 0x67, 0x6d, 0x6d, 0x61, 0x5f, 0x73, 0x73, 0x5f, 0x77, 0x61, 0x72, 0x70
        /*0062*/ 	.byte	0x73, 0x70, 0x65, 0x63, 0x69, 0x61, 0x6c, 0x69, 0x7a, 0x65, 0x64, 0x2e, 0x68, 0x70, 0x70, 0x00
	.type		__unnamed_1,@object
	.size		__unnamed_1,(.L_0 - __unnamed_1)
__unnamed_1:
        /*0072*/ 	.byte	0x76, 0x6f, 0x69, 0x64, 0x20, 0x63, 0x75, 0x74, 0x6c, 0x61, 0x73, 0x73, 0x3a, 0x3a, 0x67, 0x65
        /* <DEDUP_REMOVED lines=179> */
        /*0bb2*/ 	.byte	0x64, 0x65, 0x6e, 0x74, 0x69, 0x74, 0x79, 0x5d, 0x00
.L_0:


//--------------------- .nv.shared._ZN7cutlass13device_kernelINS_4gemm6kernel13GemmUniversalIN4cute5tupleIJiiiiEEENS1_10collective13CollectiveMmaINS1_34MainloopSm90TmaGmmaWarpSpecializedILi4ENS5_IJNS4_1CILi1EEESB_SB_EEENS1_35KernelTmaWarpSpecializedCooperativeEEENS5_IJNSA_ILi256EEENSA_ILi64EEENSA_ILi32EEEEEENS_6half_tENS5_IJlSB_lEEESJ_SK_NS4_8TiledMMAINS4_8MMA_AtomIJNS4_4SM904GMMA25MMA_64x64x16_F32F16F16_SSILNSO_5MajorE0ELSQ_0ELNSO_7ScaleInE1ELSR_1EEEEEENS4_6LayoutINS5_IJNSA_ILi2EEESB_SB_EEENS5_IJSB_NSA_ILi0EEESX_EEEEENS5_IJNS4_10UnderscoreES10_S10_EEEEENS4_13SM90_TMA_LOADENS4_14ComposedLayoutINS4_7SwizzleILi2ELi4ELi3EEENS4_18smem_ptr_flag_bitsILi16EEENSU_INS5_IJNSA_ILi8EEESH_EEENS5_IJSH_SB_EEEEEEEvNS4_8identityES13_S1D_vS1E_EENS_8epilogue10collective6detail29Sm90TmaWarpSpecializedAdapterINS1H_15DefaultEpilogueISJ_SK_SK_NS1G_6thread17LinearCombinationISJ_Li1EffLNS1L_9ScaleType4KindE0ELNS_15FloatRoundStyleE2ESJ_EENS1_15EpilogueDefaultEEEEEvvEEEEvNT_6ParamsE --------------------------
	.section	.nv.shared._ZN7cutlass13device_kernelINS_4gemm6kernel13GemmUniversalIN4cute5tupleIJiiiiEEENS1_10collective13CollectiveMmaINS1_34MainloopSm90TmaGmmaWarpSpecializedILi4ENS5_IJNS4_1CILi1EEESB_SB_EEENS1_35KernelTmaWarpSpecializedCooperativeEEENS5_IJNSA_ILi256EEENSA_ILi64EEENSA_ILi32EEEEEENS_6half_tENS5_IJlSB_lEEESJ_SK_NS4_8TiledMMAINS4_8MMA_AtomIJNS4_4SM904GMMA25MMA_64x64x16_F32F16F16_SSILNSO_5MajorE0ELSQ_0ELNSO_7ScaleInE1ELSR_1EEEEEENS4_6LayoutINS5_IJNSA_ILi2EEESB_SB_EEENS5_IJSB_NSA_ILi0EEESX_EEEEENS5_IJNS4_10UnderscoreES10_S10_EEEEENS4_13SM90_TMA_LOADENS4_14ComposedLayoutINS4_7SwizzleILi2ELi4ELi3EEENS4_18smem_ptr_flag_bitsILi16EEENSU_INS5_IJNSA_ILi8EEESH_EEENS5_IJSH_SB_EEEEEEEvNS4_8identityES13_S1D_vS1E_EENS_8epilogue10collective6detail29Sm90TmaWarpSpecializedAdapterINS1H_15DefaultEpilogueISJ_SK_SK_NS1G_6thread17LinearCombinationISJ_Li1EffLNS1L_9ScaleType4KindE0ELNS_15FloatRoundStyleE2ESJ_EENS1_15EpilogueDefaultEEEEEvvEEEEvNT_6ParamsE,"aw",@nobits
	.sectionflags	@""
	.align	16
	.zero		1024


//--------------------- .nv.shared.reserved.0     --------------------------
	.section	.nv.shared.reserved.0,"aw",@nobits
	.weak		__nv_reservedSMEM_offset_0_alias
	.size		__nv_reservedSMEM_offset_0_alias, 0, 0
	.other		__nv_reservedSMEM_offset_0_alias,@"STO_CUDA_RESERVED_SHARED STV_DEFAULT"
__nv_reservedSMEM_offset_0_alias:
	.zero		0


//--------------------- .nv.global                --------------------------
	.section	.nv.global,"aw",@nobits
.nv.global:
	.type		_ZN40_INTERNAL_45cf1b17_4_k_cu_b367322c_235054cute1_E,@object
	.size		_ZN40_INTERNAL_45cf1b17_4_k_cu_b367322c_235054cute1_E,(_ZN40_INTERNAL_45cf1b17_4_k_cu_b367322c_235054cuda3std3__45__cpo6cbeginE - _ZN40_INTERNAL_45cf1b17_4_k_cu_b367322c_235054cute1_E)
_ZN40_INTERNAL_45cf1b17_4_k_cu_b367322c_235054cute1_E:
	.zero		1
	.type		_ZN40_INTERNAL_45cf1b17_4_k_cu_b367322c_235054cuda3std3__45__cpo6cbeginE,@object
	.size		_ZN40_INTERNAL_45cf1b17_4_k_cu_b367322c_235054cuda3std3__45__cpo6cbeginE,(_ZN40_INTERNAL_45cf1b17_4_k_cu_b367322c_235054cuda3std3__48in_placeE - _ZN40_INTERNAL_45cf1b17_4_k_cu_b367322c_235054cuda3std3__45__cpo6cbeginE)
_ZN40_INTERNAL_45cf1b17_4_k_cu_b367322c_235054cuda3std3__45__cpo6cbeginE:
	.zero		1
	.type		_ZN40_INTERNAL_45cf1b17_4_k_cu_b367322c_235054cuda3std3__48in_placeE,@object
	.size		_ZN40_INTERNAL_45cf1b17_4_k_cu_b367322c_235054cuda3std3__48in_placeE,(_ZN40_INTERNAL_45cf1b17_4_k_cu_b367322c_235054cuda3std6ranges3__45__cpo9iter_moveE - _ZN40_INTERNAL_45cf1b17_4_k_cu_b367322c_235054cuda3std3__48in_placeE)
_ZN40_INTERNAL_45cf1b17_4_k_cu_b367322c_235054cuda3std3__48in_placeE:
	.zero		1
	.type		_ZN40_INTERNAL_45cf1b17_4_k_cu_b367322c_235054cuda3std6ranges3__45__cpo9iter_moveE,@object
	.size		_ZN40_INTERNAL_45cf1b17_4_k_cu_b367322c_235054cuda3std6ranges3__45__cpo9iter_moveE,(_ZN40_INTERNAL_45cf1b17_4_k_cu_b367322c_235054cuda3std3__45__cpo5beginE - _ZN40_INTERNAL_45cf1b17_4_k_cu_b367322c_235054cuda3std6ranges3__45__cpo9iter_moveE)
_ZN40_INTERNAL_45cf1b17_4_k_cu_b367322c_235054cuda3std6ranges3__45__cpo9iter_moveE:
	.zero		1
	.type		_ZN40_INTERNAL_45cf1b17_4_k_cu_b367322c_235054cuda3std3__45__cpo5beginE,@object
	.size		_ZN40_INTERNAL_45cf1b17_4_k_cu_b367322c_235054cuda3std3__45__cpo5beginE,(_ZN40_INTERNAL_45cf1b17_4_k_cu_b367322c_235054cuda3std3__442_GLOBAL__N__45cf1b17_4_k_cu_b367322c_235056ignoreE - _ZN40_INTERNAL_45cf1b17_4_k_cu_b367322c_235054cuda3std3__45__cpo5beginE)
_ZN40_INTERNAL_45cf1b17_4_k_cu_b367322c_235054cuda3std3__45__cpo5beginE:
	.zero		1
	.type		_ZN40_INTERNAL_45cf1b17_4_k_cu_b367322c_235054cuda3std3__442_GLOBAL__N__45cf1b17_4_k_cu_b367322c_235056ignoreE,@object
	.size		_ZN40_INTERNAL_45cf1b17_4_k_cu_b367322c_235054cuda3std3__442_GLOBAL__N__45cf1b17_4_k_cu_b367322c_235056ignoreE,(_ZN40_INTERNAL_45cf1b17_4_k_cu_b367322c_235054cute7productE - _ZN40_INTERNAL_45cf1b17_4_k_cu_b367322c_235054cuda3std3__442_GLOBAL__N__45cf1b17_4_k_cu_b367322c_235056ignoreE)
_ZN40_INTERNAL_45cf1b17_4_k_cu_b367322c_235054cuda3std3__442_GLOBAL__N__45cf1b17_4_k_cu_b367322c_235056ignoreE:
	.zero		1
	.type		_ZN40_INTERNAL_45cf1b17_4_k_cu_b367322c_235054cute7productE,@object
	.size		_ZN40_INTERNAL_45cf1b17_4_k_cu_b367322c_235054cute7productE,(_ZN40_INTERNAL_45cf1b17_4_k_cu_b367322c_235054cuda3std3__45__cpo3endE - _ZN40_INTERNAL_45cf1b17_4_k_cu_b367322c_235054cute7productE)
_ZN40_INTERNAL_45cf1b17_4_k_cu_b367322c_235054cute7productE:
	.zero		1
	.type		_ZN40_INTERNAL_45cf1b17_4_k_cu_b367322c_235054cuda3std3__45__cpo3endE,@object
	.size		_ZN40_INTERNAL_45cf1b17_4_k_cu_b367322c_235054cuda3std3__45__cpo3endE,(_ZN40_INTERNAL_45cf1b17_4_k_cu_b367322c_235054cuda3std3__419piecewise_constructE - _ZN40_INTERNAL_45cf1b17_4_k_cu_b367322c_235054cuda3std3__45__cpo3endE)
_ZN40_INTERNAL_45cf1b17_4_k_cu_b367322c_235054cuda3std3__45__cpo3endE:
	.zero		1
	.type		_ZN40_INTERNAL_45cf1b17_4_k_cu_b367322c_235054cuda3std3__419piecewise_constructE,@object
	.size		_ZN40_INTERNAL_45cf1b17_4_k_cu_b367322c_235054cuda3std3__419piecewise_constructE,(_ZN40_INTERNAL_45cf1b17_4_k_cu_b367322c_235054cuda3std3__45__cpo4cendE - _ZN40_INTERNAL_45cf1b17_4_k_cu_b367322c_235054cuda3std3__419piecewise_constructE)
_ZN40_INTERNAL_45cf1b17_4_k_cu_b367322c_235054cuda3std3__419piecewise_constructE:
	.zero		1
	.type		_ZN40_INTERNAL_45cf1b17_4_k_cu_b367322c_235054cuda3std3__45__cpo4cendE,@object
	.size		_ZN40_INTERNAL_45cf1b17_4_k_cu_b367322c_235054cuda3std3__45__cpo4cendE,(_ZN40_INTERNAL_45cf1b17_4_k_cu_b367322c_235054cuda3std6ranges3__45__cpo4swapE - _ZN40_INTERNAL_45cf1b17_4_k_cu_b367322c_235054cuda3std3__45__cpo4cendE)
_ZN40_INTERNAL_45cf1b17_4_k_cu_b367322c_235054cuda3std3__45__cpo4cendE:
	.zero		1
	.type		_ZN40_INTERNAL_45cf1b17_4_k_cu_b367322c_235054cuda3std6ranges3__45__cpo4swapE,@object
	.size		_ZN40_INTERNAL_45cf1b17_4_k_cu_b367322c_235054cuda3std6ranges3__45__cpo4swapE,(.L_8 - _ZN40_INTERNAL_45cf1b17_4_k_cu_b367322c_235054cuda3std6ranges3__45__cpo4swapE)
_ZN40_INTERNAL_45cf1b17_4_k_cu_b367322c_235054cuda3std6ranges3__45__cpo4swapE:
	.zero		1
.L_8:


//--------------------- .nv.constant0._ZN7cutlass13device_kernelINS_4gemm6kernel13GemmUniversalIN4cute5tupleIJiiiiEEENS1_10collective13CollectiveMmaINS1_34MainloopSm90TmaGmmaWarpSpecializedILi4ENS5_IJNS4_1CILi1EEESB_SB_EEENS1_35KernelTmaWarpSpecializedCooperativeEEENS5_IJNSA_ILi256EEENSA_ILi64EEENSA_ILi32EEEEEENS_6half_tENS5_IJlSB_lEEESJ_SK_NS4_8TiledMMAINS4_8MMA_AtomIJNS4_4SM904GMMA25MMA_64x64x16_F32F16F16_SSILNSO_5MajorE0ELSQ_0ELNSO_7ScaleInE1ELSR_1EEEEEENS4_6LayoutINS5_IJNSA_ILi2EEESB_SB_EEENS5_IJSB_NSA_ILi0EEESX_EEEEENS5_IJNS4_10UnderscoreES10_S10_EEEEENS4_13SM90_TMA_LOADENS4_14ComposedLayoutINS4_7SwizzleILi2ELi4ELi3EEENS4_18smem_ptr_flag_bitsILi16EEENSU_INS5_IJNSA_ILi8EEESH_EEENS5_IJSH_SB_EEEEEEEvNS4_8identityES13_S1D_vS1E_EENS_8epilogue10collective6detail29Sm90TmaWarpSpecializedAdapterINS1H_15DefaultEpilogueISJ_SK_SK_NS1G_6thread17LinearCombinationISJ_Li1EffLNS1L_9ScaleType4KindE0ELNS_15FloatRoundStyleE2ESJ_EENS1_15EpilogueDefaultEEEEEvvEEEEvNT_6ParamsE --------------------------
	.section	.nv.constant0._ZN7cutlass13device_kernelINS_4gemm6kernel13GemmUniversalIN4cute5tupleIJiiiiEEENS1_10collective13CollectiveMmaINS1_34MainloopSm90TmaGmmaWarpSpecializedILi4ENS5_IJNS4_1CILi1EEESB_SB_EEENS1_35KernelTmaWarpSpecializedCooperativeEEENS5_IJNSA_ILi256EEENSA_ILi64EEENSA_ILi32EEEEEENS_6half_tENS5_IJlSB_lEEESJ_SK_NS4_8TiledMMAINS4_8MMA_AtomIJNS4_4SM904GMMA25MMA_64x64x16_F32F16F16_SSILNSO_5MajorE0ELSQ_0ELNSO_7ScaleInE1ELSR_1EEEEEENS4_6LayoutINS5_IJNSA_ILi2EEESB_SB_EEENS5_IJSB_NSA_ILi0EEESX_EEEEENS5_IJNS4_10UnderscoreES10_S10_EEEEENS4_13SM90_TMA_LOADENS4_14ComposedLayoutINS4_7SwizzleILi2ELi4ELi3EEENS4_18smem_ptr_flag_bitsILi16EEENSU_INS5_IJNSA_ILi8EEESH_EEENS5_IJSH_SB_EEEEEEEvNS4_8identityES13_S1D_vS1E_EENS_8epilogue10collective6detail29Sm90TmaWarpSpecializedAdapterINS1H_15DefaultEpilogueISJ_SK_SK_NS1G_6thread17LinearCombinationISJ_Li1EffLNS1L_9ScaleType4KindE0ELNS_15FloatRoundStyleE2ESJ_EENS1_15EpilogueDefaultEEEEEvvEEEEvNT_6ParamsE,"a",@progbits
	.sectionflags	@""
	.align	4
.nv.constant0._ZN7cutlass13device_kernelINS_4gemm6kernel13GemmUniversalIN4cute5tupleIJiiiiEEENS1_10collective13CollectiveMmaINS1_34MainloopSm90TmaGmmaWarpSpecializedILi4ENS5_IJNS4_1CILi1EEESB_SB_EEENS1_35KernelTmaWarpSpecializedCooperativeEEENS5_IJNSA_ILi256EEENSA_ILi64EEENSA_ILi32EEEEEENS_6half_tENS5_IJlSB_lEEESJ_SK_NS4_8TiledMMAINS4_8MMA_AtomIJNS4_4SM904GMMA25MMA_64x64x16_F32F16F16_SSILNSO_5MajorE0ELSQ_0ELNSO_7ScaleInE1ELSR_1EEEEEENS4_6LayoutINS5_IJNSA_ILi2EEESB_SB_EEENS5_IJSB_NSA_ILi0EEESX_EEEEENS5_IJNS4_10UnderscoreES10_S10_EEEEENS4_13SM90_TMA_LOADENS4_14ComposedLayoutINS4_7SwizzleILi2ELi4ELi3EEENS4_18smem_ptr_flag_bitsILi16EEENSU_INS5_IJNSA_ILi8EEESH_EEENS5_IJSH_SB_EEEEEEEvNS4_8identityES13_S1D_vS1E_EENS_8epilogue10collective6detail29Sm90TmaWarpSpecializedAdapterINS1H_15DefaultEpilogueISJ_SK_SK_NS1G_6thread17LinearCombinationISJ_Li1EffLNS1L_9ScaleType4KindE0ELNS_15FloatRoundStyleE2ESJ_EENS1_15EpilogueDefaultEEEEEvvEEEEvNT_6ParamsE:
	.zero		1664


//--------------------- SYMBOLS --------------------------

	.type		.nv.reservedSmem.offset0,@object
	.size		.nv.reservedSmem.offset0,0x4
	.type		__assertfail,@function
